// auto-generated by cutlass_sweep.gemm — config: {"arch": "sm_90", "cluster_m": 2, "cluster_n": 1, "dtype": "fp16", "dtype_b": "fp16", "layout": "nt", "stages": 0, "tile_k": 16, "tile_m": 384, "tile_n": 128}
#include "cutlass/cutlass.h"
#include "cutlass/gemm/collective/collective_builder.hpp"
#include "cutlass/gemm/device/gemm_universal_adapter.h"
#include "cutlass/gemm/kernel/gemm_universal.hpp"
#include "cutlass/epilogue/collective/collective_builder.hpp"

using ElemA = cutlass::half_t;
using ElemB = cutlass::half_t;
using ElemCD = cutlass::half_t;
using Acc  = float;
using TileShape    = cute::Shape<cute::_384, cute::_128, cute::_16>;
using ClusterShape = cute::Shape<cute::_2, cute::_1, cute::_1>;

using CollectiveEpilogue = typename cutlass::epilogue::collective::CollectiveBuilder<
    cutlass::arch::Sm90, cutlass::arch::OpClassTensorOp,
    TileShape, ClusterShape,
    cutlass::epilogue::collective::EpilogueTileAuto,
    Acc, Acc,
    ElemCD, cutlass::layout::RowMajor, 128 / cutlass::sizeof_bits<ElemCD>::value,
    ElemCD, cutlass::layout::RowMajor, 128 / cutlass::sizeof_bits<ElemCD>::value,
    cutlass::epilogue::collective::EpilogueScheduleAuto
  >::CollectiveOp;

using CollectiveMainloop = typename cutlass::gemm::collective::CollectiveBuilder<
    cutlass::arch::Sm90, cutlass::arch::OpClassTensorOp,
    ElemA, cutlass::layout::RowMajor, 128 / cutlass::sizeof_bits<ElemA>::value,
    ElemB, cutlass::layout::ColumnMajor, 128 / cutlass::sizeof_bits<ElemB>::value,
    Acc,
    TileShape, ClusterShape,
    cutlass::gemm::collective::StageCountAutoCarveout<static_cast<int>(sizeof(typename CollectiveEpilogue::SharedStorage))>,
    cutlass::gemm::collective::KernelScheduleAuto
  >::CollectiveOp;

using GemmKernel = cutlass::gemm::kernel::GemmUniversal<
    cute::Shape<int,int,int,int>,
    CollectiveMainloop,
    CollectiveEpilogue
>;
using Gemm = cutlass::gemm::device::GemmUniversalAdapter<GemmKernel>;

// Force the device kernel symbol into the cubin without needing a host main.
auto* _anchor = &cutlass::device_kernel<GemmKernel>;


// ===== COMPILED SASS (sm_90a) =====

	.target	sm_90a

	.elftype	@"ET_EXEC"


//--------------------- .note.nv.tkinfo           --------------------------
	.section	.note.nv.tkinfo,"",@"SHT_NOTE"
	.sectionflags	@"SHF_NOTE_NV_TKINFO"
	.tkinfo
        /*0018*/ 	.word	0x00000002
        /*0030*/ 	.string	""
        /*0030*/ 	.string	"ptxas"
        /*0030*/ 	.string	"Cuda compilation tools, release 13.0, V13.0.88"
        /*0030*/ 	.string	"Build cuda_13.0.r13.0/compiler.36424714_0"
        /*0030*/ 	.string	"-arch sm_90a -m 64 "



//--------------------- .note.nv.cuinfo           --------------------------
	.section	.note.nv.cuinfo,"",@"SHT_NOTE"
	.sectionflags	@"SHF_NOTE_NV_CUINFO"
        /*0018*/ 	.short	0x0002
        /*001a*/ 	.short	0x005a
        /*001c*/ 	.short	0x0082
	.zero		2


//--------------------- .nv.info                  --------------------------
	.section	.nv.info,"",@"SHT_CUDA_INFO"
	.align	4


	//----- nvinfo : EIATTR_REGCOUNT
	.align		4
        /*0000*/ 	.byte	0x04, 0x2f
        /*0002*/ 	.short	(.L_15 - .L_14)
	.align		4
.L_14:
        /*0004*/ 	.word	index@(_ZN7cutlass13device_kernelINS_4gemm6kernel13GemmUniversalIN4cute5tupleIJiiiiEEENS1_10collective13CollectiveMmaINS1_34MainloopSm90TmaGmmaWarpSpecializedILi14ENS5_IJNS4_1CILi2EEENSA_ILi1EEESC_EEENS1_35KernelTmaWarpSpecializedCooperativeEEENS5_IJNSA_ILi384EEENSA_ILi128EEENSA_ILi16EEEEEENS_6half_tENS5_IJlSC_lEEESK_SL_NS4_8TiledMMAINS4_8MMA_AtomIJNS4_4SM904GMMA26MMA_64x128x16_F32F16F16_SSILNSP_5MajorE0ELSR_0ELNSP_7ScaleInE1ELSS_1EEEEEENS4_6LayoutISD_NS5_IJSC_NSA_ILi0EEESW_EEEEENS5_IJNS4_10UnderscoreESZ_SZ_EEEEENS4_13SM90_TMA_LOADENS4_14ComposedLayoutINS4_7SwizzleILi1ELi4ELi3EEENS4_18smem_ptr_flag_bitsILi16EEENSV_INS5_IJNSA_ILi8EEESI_EEENS5_IJSI_SC_EEEEEEEvNS4_8identityENS4_23SM90_TMA_LOAD_MULTICASTES1C_vS1D_EENS_8epilogue10collective6detail29Sm90TmaWarpSpecializedAdapterINS1H_15DefaultEpilogueISK_SL_SL_NS1G_6thread17LinearCombinationISK_Li1EffLNS1L_9ScaleType4KindE0ELNS_15FloatRoundStyleE2ESK_EENS1_15EpilogueDefaultEEEEEvvEEEEvNT_6ParamsE)
        /*0008*/ 	.word	0x000000a8


	//----- nvinfo : EIATTR_FRAME_SIZE
	.align		4
.L_15:
        /*000c*/ 	.byte	0x04, 0x11
        /*000e*/ 	.short	(.L_17 - .L_16)
	.align		4
.L_16:
        /*0010*/ 	.word	index@(_ZN7cutlass13device_kernelINS_4gemm6kernel13GemmUniversalIN4cute5tupleIJiiiiEEENS1_10collective13CollectiveMmaINS1_34MainloopSm90TmaGmmaWarpSpecializedILi14ENS5_IJNS4_1CILi2EEENSA_ILi1EEESC_EEENS1_35KernelTmaWarpSpecializedCooperativeEEENS5_IJNSA_ILi384EEENSA_ILi128EEENSA_ILi16EEEEEENS_6half_tENS5_IJlSC_lEEESK_SL_NS4_8TiledMMAINS4_8MMA_AtomIJNS4_4SM904GMMA26MMA_64x128x16_F32F16F16_SSILNSP_5MajorE0ELSR_0ELNSP_7ScaleInE1ELSS_1EEEEEENS4_6LayoutISD_NS5_IJSC_NSA_ILi0EEESW_EEEEENS5_IJNS4_10UnderscoreESZ_SZ_EEEEENS4_13SM90_TMA_LOADENS4_14ComposedLayoutINS4_7SwizzleILi1ELi4ELi3EEENS4_18smem_ptr_flag_bitsILi16EEENSV_INS5_IJNSA_ILi8EEESI_EEENS5_IJSI_SC_EEEEEEEvNS4_8identityENS4_23SM90_TMA_LOAD_MULTICASTES1C_vS1D_EENS_8epilogue10collective6detail29Sm90TmaWarpSpecializedAdapterINS1H_15DefaultEpilogueISK_SL_SL_NS1G_6thread17LinearCombinationISK_Li1EffLNS1L_9ScaleType4KindE0ELNS_15FloatRoundStyleE2ESK_EENS1_15EpilogueDefaultEEEEEvvEEEEvNT_6ParamsE)
        /*0014*/ 	.word	0x00000000


	//----- nvinfo : EIATTR_MIN_STACK_SIZE
	.align		4
.L_17:
        /*0018*/ 	.byte	0x04, 0x12
        /*001a*/ 	.short	(.L_19 - .L_18)
	.align		4
.L_18:
        /*001c*/ 	.word	index@(_ZN7cutlass13device_kernelINS_4gemm6kernel13GemmUniversalIN4cute5tupleIJiiiiEEENS1_10collective13CollectiveMmaINS1_34MainloopSm90TmaGmmaWarpSpecializedILi14ENS5_IJNS4_1CILi2EEENSA_ILi1EEESC_EEENS1_35KernelTmaWarpSpecializedCooperativeEEENS5_IJNSA_ILi384EEENSA_ILi128EEENSA_ILi16EEEEEENS_6half_tENS5_IJlSC_lEEESK_SL_NS4_8TiledMMAINS4_8MMA_AtomIJNS4_4SM904GMMA26MMA_64x128x16_F32F16F16_SSILNSP_5MajorE0ELSR_0ELNSP_7ScaleInE1ELSS_1EEEEEENS4_6LayoutISD_NS5_IJSC_NSA_ILi0EEESW_EEEEENS5_IJNS4_10UnderscoreESZ_SZ_EEEEENS4_13SM90_TMA_LOADENS4_14ComposedLayoutINS4_7SwizzleILi1ELi4ELi3EEENS4_18smem_ptr_flag_bitsILi16EEENSV_INS5_IJNSA_ILi8EEESI_EEENS5_IJSI_SC_EEEEEEEvNS4_8identityENS4_23SM90_TMA_LOAD_MULTICASTES1C_vS1D_EENS_8epilogue10collective6detail29Sm90TmaWarpSpecializedAdapterINS1H_15DefaultEpilogueISK_SL_SL_NS1G_6thread17LinearCombinationISK_Li1EffLNS1L_9ScaleType4KindE0ELNS_15FloatRoundStyleE2ESK_EENS1_15EpilogueDefaultEEEEEvvEEEEvNT_6ParamsE)
        /*0020*/ 	.word	0x00000000
.L_19:


//--------------------- .nv.compat                --------------------------
	.section	.nv.compat,"",@"SHT_CUDA_COMPAT_INFO"
	.align	4
        /*0000*/ 	.byte	0x02, 0x09, 0x01, 0x00, 0x02, 0x02, 0x04, 0x00, 0x02, 0x05, 0x05, 0x00, 0x03, 0x07, 0x01, 0x01
        /*0010*/ 	.byte	0x02, 0x03, 0x01, 0x00, 0x02, 0x06, 0x01, 0x00, 0x04, 0x0b, 0x08, 0x00, 0x00, 0x00, 0x00, 0x00
        /*0020*/ 	.byte	0x00, 0x00, 0x00, 0x00


//--------------------- .nv.info._ZN7cutlass13device_kernelINS_4gemm6kernel13GemmUniversalIN4cute5tupleIJiiiiEEENS1_10collective13CollectiveMmaINS1_34MainloopSm90TmaGmmaWarpSpecializedILi14ENS5_IJNS4_1CILi2EEENSA_ILi1EEESC_EEENS1_35KernelTmaWarpSpecializedCooperativeEEENS5_IJNSA_ILi384EEENSA_ILi128EEENSA_ILi16EEEEEENS_6half_tENS5_IJlSC_lEEESK_SL_NS4_8TiledMMAINS4_8MMA_AtomIJNS4_4SM904GMMA26MMA_64x128x16_F32F16F16_SSILNSP_5MajorE0ELSR_0ELNSP_7ScaleInE1ELSS_1EEEEEENS4_6LayoutISD_NS5_IJSC_NSA_ILi0EEESW_EEEEENS5_IJNS4_10UnderscoreESZ_SZ_EEEEENS4_13SM90_TMA_LOADENS4_14ComposedLayoutINS4_7SwizzleILi1ELi4ELi3EEENS4_18smem_ptr_flag_bitsILi16EEENSV_INS5_IJNSA_ILi8EEESI_EEENS5_IJSI_SC_EEEEEEEvNS4_8identityENS4_23SM90_TMA_LOAD_MULTICASTES1C_vS1D_EENS_8epilogue10collective6detail29Sm90TmaWarpSpecializedAdapterINS1H_15DefaultEpilogueISK_SL_SL_NS1G_6thread17LinearCombinationISK_Li1EffLNS1L_9ScaleType4KindE0ELNS_15FloatRoundStyleE2ESK_EENS1_15EpilogueDefaultEEEEEvvEEEEvNT_6ParamsE --------------------------
	.section	.nv.info._ZN7cutlass13device_kernelINS_4gemm6kernel13GemmUniversalIN4cute5tupleIJiiiiEEENS1_10collective13CollectiveMmaINS1_34MainloopSm90TmaGmmaWarpSpecializedILi14ENS5_IJNS4_1CILi2EEENSA_ILi1EEESC_EEENS1_35KernelTmaWarpSpecializedCooperativeEEENS5_IJNSA_ILi384EEENSA_ILi128EEENSA_ILi16EEEEEENS_6half_tENS5_IJlSC_lEEESK_SL_NS4_8TiledMMAINS4_8MMA_AtomIJNS4_4SM904GMMA26MMA_64x128x16_F32F16F16_SSILNSP_5MajorE0ELSR_0ELNSP_7ScaleInE1ELSS_1EEEEEENS4_6LayoutISD_NS5_IJSC_NSA_ILi0EEESW_EEEEENS5_IJNS4_10UnderscoreESZ_SZ_EEEEENS4_13SM90_TMA_LOADENS4_14ComposedLayoutINS4_7SwizzleILi1ELi4ELi3EEENS4_18smem_ptr_flag_bitsILi16EEENSV_INS5_IJNSA_ILi8EEESI_EEENS5_IJSI_SC_EEEEEEEvNS4_8identityENS4_23SM90_TMA_LOAD_MULTICASTES1C_vS1D_EENS_8epilogue10collective6detail29Sm90TmaWarpSpecializedAdapterINS1H_15DefaultEpilogueISK_SL_SL_NS1G_6thread17LinearCombinationISK_Li1EffLNS1L_9ScaleType4KindE0ELNS_15FloatRoundStyleE2ESK_EENS1_15EpilogueDefaultEEEEEvvEEEEvNT_6ParamsE,"",@"SHT_CUDA_INFO"
	.sectionflags	@""
	.align	4


	//----- nvinfo : EIATTR_CUDA_API_VERSION
	.align		4
        /*0000*/ 	.byte	0x04, 0x37
        /*0002*/ 	.short	(.L_21 - .L_20)
.L_20:
        /*0004*/ 	.word	0x00000082


	//----- nvinfo : EIATTR_KPARAM_INFO
	.align		4
.L_21:
        /*0008*/ 	.byte	0x04, 0x17
        /*000a*/ 	.short	(.L_23 - .L_22)
.L_22:
        /*000c*/ 	.word	0x00000000
        /*0010*/ 	.short	0x0000
        /*0012*/ 	.short	0x0070
        /*0014*/ 	.byte	0x00, 0xf0, 0x01, 0x10


	//----- nvinfo : EIATTR_SPARSE_MMA_MASK
	.align		4
.L_23:
        /*0018*/ 	.byte	0x03, 0x50
        /*001a*/ 	.short	0x0000


	//----- nvinfo : EIATTR_MAXREG_COUNT
	.align		4
        /*001c*/ 	.byte	0x03, 0x1b
        /*001e*/ 	.short	0x00a8


	//----- nvinfo : EIATTR_NUM_BARRIERS
	.align		4
        /*0020*/ 	.byte	0x02, 0x4c
        /*0022*/ 	.byte	0x01
	.zero		1


	//----- nvinfo : EIATTR_EXTERNS
	.align		4
        /*0024*/ 	.byte	0x04, 0x0f
        /*0026*/ 	.short	(.L_25 - .L_24)


	//   ....[0]....
	.align		4
.L_24:
        /*0028*/ 	.word	index@(__assertfail)


	//----- nvinfo : EIATTR_MERCURY_ISA_VERSION
	.align		4
.L_25:
        /*002c*/ 	.byte	0x03, 0x5f
        /*002e*/ 	.short	0x0101


	//----- nvinfo : EIATTR_INT_WARP_WIDE_INSTR_OFFSETS
	.align		4
        /*0030*/ 	.byte	0x04, 0x31
        /*0032*/ 	.short	(.L_27 - .L_26)


	//   ....[0]....
.L_26:
        /*0034*/ 	.word	0x000006c0


	//   ....[1]....
        /*0038*/ 	.word	0x000006e0


	//   ....[2]....
        /*003c*/ 	.word	0x00000870


	//----- nvinfo : EIATTR_COOP_GROUP_MASK_REGIDS
	.align		4
.L_27:
        /*0040*/ 	.byte	0x04, 0x29
        /*0042*/ 	.short	(.L_29 - .L_28)


	//   ....[0]....
.L_28:
        /*0044*/ 	.word	0xffffffff


	//   ....[1]....
        /*0048*/ 	.word	0xffffffff


	//   ....[2]....
        /*004c*/ 	.word	0xffffffff


	//   ....[3]....
        /*0050*/ 	.word	0xffffffff


	//   ....[4]....
        /*0054*/ 	.word	0xffffffff


	//   ....[5]....
        /*0058*/ 	.word	0xffffffff


	//----- nvinfo : EIATTR_COOP_GROUP_INSTR_OFFSETS
	.align		4
.L_29:
        /*005c*/ 	.byte	0x04, 0x28
        /*005e*/ 	.short	(.L_31 - .L_30)


	//   ....[0]....
.L_30:
        /*0060*/ 	.word	0x00000060


	//   ....[1]....
        /*0064*/ 	.word	0x00000070


	//   ....[2]....
        /*0068*/ 	.word	0x00000190


	//   ....[3]....
        /*006c*/ 	.word	0x00000530


	//   ....[4]....
        /*0070*/ 	.word	0x000009a0


	//   ....[5]....
        /*0074*/ 	.word	0x00001520


	//----- nvinfo : EIATTR_REG_RECONFIG
	.align		4
.L_31:
        /*0078*/ 	.byte	0x01, 0x54
	.zero		2


	//----- nvinfo : EIATTR_SYSCALL_OFFSETS
	.align		4
        /*007c*/ 	.byte	0x04, 0x46
        /*007e*/ 	.short	(.L_33 - .L_32)


	//   ....[0]....
.L_32:
        /*0080*/ 	.word	0x000016e0


	//----- nvinfo : EIATTR_MBARRIER_INSTR_OFFSETS
	.align		4
.L_33:
        /*0084*/ 	.byte	0x04, 0x39
        /*0086*/ 	.short	(.L_35 - .L_34)


	//   ....[0]....
.L_34:
        /*0088*/ 	.word	0x00000330
        /*008c*/ 	.word	0x000000ff
        /*0090*/ 	.word	0x00000000
        /*0094*/ 	.short	0x0100
        /*0096*/ 	.byte	0x08
	.zero		1


	//   ....[1]....
        /*0098*/ 	.word	0x00000340
        /*009c*/ 	.word	0x000000ff
        /*00a0*/ 	.word	0x00000070
        /*00a4*/ 	.short	0x0100
        /*00a6*/ 	.byte	0x08
	.zero		1


	//   ....[2]....
        /*00a8*/ 	.word	0x00000350
        /*00ac*/ 	.word	0x000000ff
        /*00b0*/ 	.word	0x00000008
        /*00b4*/ 	.short	0x0100
        /*00b6*/ 	.byte	0x08
	.zero		1


	//   ....[3]....
        /*00b8*/ 	.word	0x00000360
        /*00bc*/ 	.word	0x000000ff
        /*00c0*/ 	.word	0x00000078
        /*00c4*/ 	.short	0x0100
        /*00c6*/ 	.byte	0x08
	.zero		1


	//   ....[4]....
        /*00c8*/ 	.word	0x00000370
        /*00cc*/ 	.word	0x000000ff
        /*00d0*/ 	.word	0x00000010
        /*00d4*/ 	.short	0x0100
        /*00d6*/ 	.byte	0x08
	.zero		1


	//   ....[5]....
        /*00d8*/ 	.word	0x00000380
        /*00dc*/ 	.word	0x000000ff
        /*00e0*/ 	.word	0x00000080
        /*00e4*/ 	.short	0x0100
        /*00e6*/ 	.byte	0x08
	.zero		1


	//   ....[6]....
        /*00e8*/ 	.word	0x00000390
        /*00ec*/ 	.word	0x000000ff
        /*00f0*/ 	.word	0x00000018
        /*00f4*/ 	.short	0x0100
        /*00f6*/ 	.byte	0x08
	.zero		1


	//   ....[7]....
        /*00f8*/ 	.word	0x000003a0
        /*00fc*/ 	.word	0x000000ff
        /*0100*/ 	.word	0x00000088
        /*0104*/ 	.short	0x0100
        /*0106*/ 	.byte	0x08
	.zero		1


	//   ....[8]....
        /*0108*/ 	.word	0x000003b0
        /*010c*/ 	.word	0x000000ff
        /*0110*/ 	.word	0x00000020
        /*0114*/ 	.short	0x0100
        /*0116*/ 	.byte	0x08
	.zero		1


	//   ....[9]....
        /*0118*/ 	.word	0x000003c0
        /*011c*/ 	.word	0x000000ff
        /*0120*/ 	.word	0x00000090
        /*0124*/ 	.short	0x0100
        /*0126*/ 	.byte	0x08
	.zero		1


	//   ....[10]....
        /*0128*/ 	.word	0x000003d0
        /*012c*/ 	.word	0x000000ff
        /*0130*/ 	.word	0x00000028
        /*0134*/ 	.short	0x0100
        /*0136*/ 	.byte	0x08
	.zero		1


	//   ....[11]....
        /*0138*/ 	.word	0x000003e0
        /*013c*/ 	.word	0x000000ff
        /*0140*/ 	.word	0x00000098
        /*0144*/ 	.short	0x0100
        /*0146*/ 	.byte	0x08
	.zero		1


	//   ....[12]....
        /*0148*/ 	.word	0x000003f0
        /*014c*/ 	.word	0x000000ff
        /*0150*/ 	.word	0x00000030
        /*0154*/ 	.short	0x0100
        /*0156*/ 	.byte	0x08
	.zero		1


	//   ....[13]....
        /*0158*/ 	.word	0x00000400
        /*015c*/ 	.word	0x000000ff
        /*0160*/ 	.word	0x000000a0
        /*0164*/ 	.short	0x0100
        /*0166*/ 	.byte	0x08
	.zero		1


	//   ....[14]....
        /*0168*/ 	.word	0x00000410
        /*016c*/ 	.word	0x000000ff
        /*0170*/ 	.word	0x00000038
        /*0174*/ 	.short	0x0100
        /*0176*/ 	.byte	0x08
	.zero		1


	//   ....[15]....
        /*0178*/ 	.word	0x00000420
        /*017c*/ 	.word	0x000000ff
        /*0180*/ 	.word	0x000000a8
        /*0184*/ 	.short	0x0100
        /*0186*/ 	.byte	0x08
	.zero		1


	//   ....[16]....
        /*0188*/ 	.word	0x00000430
        /*018c*/ 	.word	0x000000ff
        /*0190*/ 	.word	0x00000040
        /*0194*/ 	.short	0x0100
        /*0196*/ 	.byte	0x08
	.zero		1


	//   ....[17]....
        /*0198*/ 	.word	0x00000440
        /*019c*/ 	.word	0x000000ff
        /*01a0*/ 	.word	0x000000b0
        /*01a4*/ 	.short	0x0100
        /*01a6*/ 	.byte	0x08
	.zero		1


	//   ....[18]....
        /*01a8*/ 	.word	0x00000450
        /*01ac*/ 	.word	0x000000ff
        /*01b0*/ 	.word	0x00000048
        /*01b4*/ 	.short	0x0100
        /*01b6*/ 	.byte	0x08
	.zero		1


	//   ....[19]....
        /*01b8*/ 	.word	0x00000460
        /*01bc*/ 	.word	0x000000ff
        /*01c0*/ 	.word	0x000000b8
        /*01c4*/ 	.short	0x0100
        /*01c6*/ 	.byte	0x08
	.zero		1


	//   ....[20]....
        /*01c8*/ 	.word	0x00000470
        /*01cc*/ 	.word	0x000000ff
        /*01d0*/ 	.word	0x00000050
        /*01d4*/ 	.short	0x0100
        /*01d6*/ 	.byte	0x08
	.zero		1


	//   ....[21]....
        /*01d8*/ 	.word	0x00000480
        /*01dc*/ 	.word	0x000000ff
        /*01e0*/ 	.word	0x000000c0
        /*01e4*/ 	.short	0x0100
        /*01e6*/ 	.byte	0x08
	.zero		1


	//   ....[22]....
        /*01e8*/ 	.word	0x00000490
        /*01ec*/ 	.word	0x000000ff
        /*01f0*/ 	.word	0x00000058
        /*01f4*/ 	.short	0x0100
        /*01f6*/ 	.byte	0x08
	.zero		1


	//   ....[23]....
        /*01f8*/ 	.word	0x000004a0
        /*01fc*/ 	.word	0x000000ff
        /*0200*/ 	.word	0x000000c8
        /*0204*/ 	.short	0x0100
        /*0206*/ 	.byte	0x08
	.zero		1


	//   ....[24]....
        /*0208*/ 	.word	0x000004b0
        /*020c*/ 	.word	0x000000ff
        /*0210*/ 	.word	0x00000060
        /*0214*/ 	.short	0x0100
        /*0216*/ 	.byte	0x08
	.zero		1


	//   ....[25]....
        /*0218*/ 	.word	0x000004c0
        /*021c*/ 	.word	0x000000ff
        /*0220*/ 	.word	0x000000d0
        /*0224*/ 	.short	0x0100
        /*0226*/ 	.byte	0x08
	.zero		1


	//   ....[26]....
        /*0228*/ 	.word	0x000004d0
        /*022c*/ 	.word	0x000000ff
        /*0230*/ 	.word	0x00000068
        /*0234*/ 	.short	0x0100
        /*0236*/ 	.byte	0x08
	.zero		1


	//   ....[27]....
        /*0238*/ 	.word	0x000004e0
        /*023c*/ 	.word	0x000000ff
        /*0240*/ 	.word	0x000000d8
        /*0244*/ 	.short	0x0100
        /*0246*/ 	.byte	0x08
	.zero		1


	//   ....[28]....
        /*0248*/ 	.word	0x000008b0
        /*024c*/ 	.word	0x000000ff
        /*0250*/ 	.word	0x000000f0
        /*0254*/ 	.short	0x0100
        /*0256*/ 	.byte	0x06
	.zero		1


	//   ....[29]....
        /*0258*/ 	.word	0x00000910
        /*025c*/ 	.word	0x000000ff
        /*0260*/ 	.word	0x000000f8
        /*0264*/ 	.short	0x0100
        /*0266*/ 	.byte	0x06
	.zero		1


	//   ....[30]....
        /*0268*/ 	.word	0x00001780
        /*026c*/ 	.word	0x00000003
        /*0270*/ 	.word	0x00000000
        /*0274*/ 	.short	0x010a
        /*0276*/ 	.byte	0x3f
	.zero		1


	//   ....[31]....
        /*0278*/ 	.word	0x000017c0
        /*027c*/ 	.word	0x00000003
        /*0280*/ 	.word	0x00000000
        /*0284*/ 	.short	0x010a
        /*0286*/ 	.byte	0x3f
	.zero		1


	//   ....[32]....
        /*0288*/ 	.word	0x00001a80
        /*028c*/ 	.word	0x000000ff
        /*0290*/ 	.word	0x00000000
        /*0294*/ 	.short	0x010a
        /*0296*/ 	.byte	0x04
	.zero		1


	//   ....[33]....
        /*0298*/ 	.word	0x00001ac0
        /*029c*/ 	.word	0x000000ff
        /*02a0*/ 	.word	0x00000000
        /*02a4*/ 	.short	0x010a
        /*02a6*/ 	.byte	0x04
	.zero		1


	//   ....[34]....
        /*02a8*/ 	.word	0x00001c70
        /*02ac*/ 	.word	0x00000006
        /*02b0*/ 	.word	0x00000000
        /*02b4*/ 	.short	0x0101
        /*02b6*/ 	.byte	0x3f
	.zero		1


	//   ....[35]....
        /*02b8*/ 	.word	0x00001e60
        /*02bc*/ 	.word	0x00000000
        /*02c0*/ 	.word	0x00000000
        /*02c4*/ 	.short	0x0101
        /*02c6*/ 	.byte	0x3f
	.zero		1


	//   ....[36]....
        /*02c8*/ 	.word	0x0000ea10
        /*02cc*/ 	.word	0x0000000d
        /*02d0*/ 	.word	0x00000070
        /*02d4*/ 	.short	0x010a
        /*02d6*/ 	.byte	0x3f
	.zero		1


	//   ....[37]....
        /*02d8*/ 	.word	0x0000ede0
        /*02dc*/ 	.word	0x00000003
        /*02e0*/ 	.word	0x000000f8
        /*02e4*/ 	.short	0x0101
        /*02e6*/ 	.byte	0x3f
	.zero		1


	//   ....[38]....
        /*02e8*/ 	.word	0x0000f560
        /*02ec*/ 	.word	0x00000007
        /*02f0*/ 	.word	0x00000000
        /*02f4*/ 	.short	0x010a
        /*02f6*/ 	.byte	0x3f
	.zero		1


	//   ....[39]....
        /*02f8*/ 	.word	0x0000f5e0
        /*02fc*/ 	.word	0x00000008
        /*0300*/ 	.word	0x00000000
        /*0304*/ 	.short	0x010a
        /*0306*/ 	.byte	0x3f
	.zero		1


	//   ....[40]....
        /*0308*/ 	.word	0x0000f670
        /*030c*/ 	.word	0x00000009
        /*0310*/ 	.word	0x00000000
        /*0314*/ 	.short	0x010a
        /*0316*/ 	.byte	0x3f
	.zero		1


	//   ....[41]....
        /*0318*/ 	.word	0x0000f700
        /*031c*/ 	.word	0x00000008
        /*0320*/ 	.word	0x00000000
        /*0324*/ 	.short	0x010a
        /*0326*/ 	.byte	0x3f
	.zero		1


	//   ....[42]....
        /*0328*/ 	.word	0x0000f790
        /*032c*/ 	.word	0x00000009
        /*0330*/ 	.word	0x00000000
        /*0334*/ 	.short	0x010a
        /*0336*/ 	.byte	0x3f
	.zero		1


	//   ....[43]....
        /*0338*/ 	.word	0x0000f820
        /*033c*/ 	.word	0x00000008
        /*0340*/ 	.word	0x00000000
        /*0344*/ 	.short	0x010a
        /*0346*/ 	.byte	0x3f
	.zero		1


	//   ....[44]....
        /*0348*/ 	.word	0x0000f8b0
        /*034c*/ 	.word	0x00000009
        /*0350*/ 	.word	0x00000000
        /*0354*/ 	.short	0x010a
        /*0356*/ 	.byte	0x3f
	.zero		1


	//   ....[45]....
        /*0358*/ 	.word	0x0000f940
        /*035c*/ 	.word	0x00000008
        /*0360*/ 	.word	0x00000000
        /*0364*/ 	.short	0x010a
        /*0366*/ 	.byte	0x3f
	.zero		1


	//   ....[46]....
        /*0368*/ 	.word	0x0000f9d0
        /*036c*/ 	.word	0x00000009
        /*0370*/ 	.word	0x00000000
        /*0374*/ 	.short	0x010a
        /*0376*/ 	.byte	0x3f
	.zero		1


	//   ....[47]....
        /*0378*/ 	.word	0x0000fa60
        /*037c*/ 	.word	0x00000008
        /*0380*/ 	.word	0x00000000
        /*0384*/ 	.short	0x010a
        /*0386*/ 	.byte	0x3f
	.zero		1


	//   ....[48]....
        /*0388*/ 	.word	0x0000faf0
        /*038c*/ 	.word	0x00000009
        /*0390*/ 	.word	0x00000000
        /*0394*/ 	.short	0x010a
        /*0396*/ 	.byte	0x3f
	.zero		1


	//   ....[49]....
        /*0398*/ 	.word	0x0000fb80
        /*039c*/ 	.word	0x00000008
        /*03a0*/ 	.word	0x00000000
        /*03a4*/ 	.short	0x010a
        /*03a6*/ 	.byte	0x3f
	.zero		1


	//   ....[50]....
        /*03a8*/ 	.word	0x0000fc10
        /*03ac*/ 	.word	0x0000000b
        /*03b0*/ 	.word	0x00000000
        /*03b4*/ 	.short	0x010a
        /*03b6*/ 	.byte	0x3f
	.zero		1


	//   ....[51]....
        /*03b8*/ 	.word	0x0000fca0
        /*03bc*/ 	.word	0x00000003
        /*03c0*/ 	.word	0x00000000
        /*03c4*/ 	.short	0x010a
        /*03c6*/ 	.byte	0x3f
	.zero		1


	//   ....[52]....
        /*03c8*/ 	.word	0x0000fd00
        /*03cc*/ 	.word	0x00000003
        /*03d0*/ 	.word	0x00000000
        /*03d4*/ 	.short	0x010a
        /*03d6*/ 	.byte	0x3f
	.zero		1


	//   ....[53]....
        /*03d8*/ 	.word	0x0000fd60
        /*03dc*/ 	.word	0x00000006
        /*03e0*/ 	.word	0x00000000
        /*03e4*/ 	.short	0x010a
        /*03e6*/ 	.byte	0x3f
	.zero		1


	//   ....[54]....
        /*03e8*/ 	.word	0x0000fe30
        /*03ec*/ 	.word	0x0000000d
        /*03f0*/ 	.word	0x00000070
        /*03f4*/ 	.short	0x010a
        /*03f6*/ 	.byte	0x3f
	.zero		1


	//   ....[55]....
        /*03f8*/ 	.word	0x0000ff00
        /*03fc*/ 	.word	0x00000007
        /*0400*/ 	.word	0x00000000
        /*0404*/ 	.short	0x010a
        /*0406*/ 	.byte	0x3f
	.zero		1


	//   ....[56]....
        /*0408*/ 	.word	0x0000ff50
        /*040c*/ 	.word	0x00000008
        /*0410*/ 	.word	0x00000000
        /*0414*/ 	.short	0x010a
        /*0416*/ 	.byte	0x3f
	.zero		1


	//   ....[57]....
        /*0418*/ 	.word	0x0000ffa0
        /*041c*/ 	.word	0x00000009
        /*0420*/ 	.word	0x00000000
        /*0424*/ 	.short	0x010a
        /*0426*/ 	.byte	0x3f
	.zero		1


	//   ....[58]....
        /*0428*/ 	.word	0x0000fff0
        /*042c*/ 	.word	0x00000008
        /*0430*/ 	.word	0x00000000
        /*0434*/ 	.short	0x010a
        /*0436*/ 	.byte	0x3f
	.zero		1


	//   ....[59]....
        /*0438*/ 	.word	0x00010040
        /*043c*/ 	.word	0x00000009
        /*0440*/ 	.word	0x00000000
        /*0444*/ 	.short	0x010a
        /*0446*/ 	.byte	0x3f
	.zero		1


	//   ....[60]....
        /*0448*/ 	.word	0x00010090
        /*044c*/ 	.word	0x00000008
        /*0450*/ 	.word	0x00000000
        /*0454*/ 	.short	0x010a
        /*0456*/ 	.byte	0x3f
	.zero		1


	//   ....[61]....
        /*0458*/ 	.word	0x000100e0
        /*045c*/ 	.word	0x00000009
        /*0460*/ 	.word	0x00000000
        /*0464*/ 	.short	0x010a
        /*0466*/ 	.byte	0x3f
	.zero		1


	//   ....[62]....
        /*0468*/ 	.word	0x00010130
        /*046c*/ 	.word	0x00000008
        /*0470*/ 	.word	0x00000000
        /*0474*/ 	.short	0x010a
        /*0476*/ 	.byte	0x3f
	.zero		1


	//   ....[63]....
        /*0478*/ 	.word	0x00010180
        /*047c*/ 	.word	0x00000009
        /*0480*/ 	.word	0x00000000
        /*0484*/ 	.short	0x010a
        /*0486*/ 	.byte	0x3f
	.zero		1


	//   ....[64]....
        /*0488*/ 	.word	0x000101d0
        /*048c*/ 	.word	0x00000008
        /*0490*/ 	.word	0x00000000
        /*0494*/ 	.short	0x010a
        /*0496*/ 	.byte	0x3f
	.zero		1


	//   ....[65]....
        /*0498*/ 	.word	0x00010220
        /*049c*/ 	.word	0x00000009
        /*04a0*/ 	.word	0x00000000
        /*04a4*/ 	.short	0x010a
        /*04a6*/ 	.byte	0x3f
	.zero		1


	//   ....[66]....
        /*04a8*/ 	.word	0x00010270
        /*04ac*/ 	.word	0x00000008
        /*04b0*/ 	.word	0x00000000
        /*04b4*/ 	.short	0x010a
        /*04b6*/ 	.byte	0x3f
	.zero		1


	//   ....[67]....
        /*04b8*/ 	.word	0x000102c0
        /*04bc*/ 	.word	0x0000000b
        /*04c0*/ 	.word	0x00000000
        /*04c4*/ 	.short	0x010a
        /*04c6*/ 	.byte	0x3f
	.zero		1


	//----- nvinfo : EIATTR_NUM_MBARRIERS
	.align		4
.L_35:
        /*04c8*/ 	.byte	0x03, 0x38
        /*04ca*/ 	.short	0x001e


	//----- nvinfo : EIATTR_EXIT_INSTR_OFFSETS
	.align		4
        /*04cc*/ 	.byte	0x04, 0x1c
        /*04ce*/ 	.short	(.L_37 - .L_36)


	//   ....[0]....
.L_36:
        /*04d0*/ 	.word	0x00000bd0


	//   ....[1]....
        /*04d4*/ 	.word	0x00001460


	//   ....[2]....
        /*04d8*/ 	.word	0x0000e080


	//   ....[3]....
        /*04dc*/ 	.word	0x0000e680


	//   ....[4]....
        /*04e0*/ 	.word	0x0000fcf0


	//----- nvinfo : EIATTR_MAX_THREADS
	.align		4
.L_37:
        /*04e4*/ 	.byte	0x04, 0x05
        /*04e6*/ 	.short	(.L_39 - .L_38)
.L_38:
        /*04e8*/ 	.word	0x00000180
        /*04ec*/ 	.word	0x00000001
        /*04f0*/ 	.word	0x00000001


	//----- nvinfo : EIATTR_CRS_STACK_SIZE
	.align		4
.L_39:
        /*04f4*/ 	.byte	0x04, 0x1e
        /*04f6*/ 	.short	(.L_41 - .L_40)
.L_40:
        /*04f8*/ 	.word	0x00000000


	//----- nvinfo : EIATTR_CBANK_PARAM_SIZE
	.align		4
.L_41:
        /*04fc*/ 	.byte	0x03, 0x19
        /*04fe*/ 	.short	0x0470


	//----- nvinfo : EIATTR_PARAM_CBANK
	.align		4
        /*0500*/ 	.byte	0x04, 0x0a
        /*0502*/ 	.short	(.L_43 - .L_42)
	.align		4
.L_42:
        /*0504*/ 	.word	index@(.nv.constant0._ZN7cutlass13device_kernelINS_4gemm6kernel13GemmUniversalIN4cute5tupleIJiiiiEEENS1_10collective13CollectiveMmaINS1_34MainloopSm90TmaGmmaWarpSpecializedILi14ENS5_IJNS4_1CILi2EEENSA_ILi1EEESC_EEENS1_35KernelTmaWarpSpecializedCooperativeEEENS5_IJNSA_ILi384EEENSA_ILi128EEENSA_ILi16EEEEEENS_6half_tENS5_IJlSC_lEEESK_SL_NS4_8TiledMMAINS4_8MMA_AtomIJNS4_4SM904GMMA26MMA_64x128x16_F32F16F16_SSILNSP_5MajorE0ELSR_0ELNSP_7ScaleInE1ELSS_1EEEEEENS4_6LayoutISD_NS5_IJSC_NSA_ILi0EEESW_EEEEENS5_IJNS4_10UnderscoreESZ_SZ_EEEEENS4_13SM90_TMA_LOADENS4_14ComposedLayoutINS4_7SwizzleILi1ELi4ELi3EEENS4_18smem_ptr_flag_bitsILi16EEENSV_INS5_IJNSA_ILi8EEESI_EEENS5_IJSI_SC_EEEEEEEvNS4_8identityENS4_23SM90_TMA_LOAD_MULTICASTES1C_vS1D_EENS_8epilogue10collective6detail29Sm90TmaWarpSpecializedAdapterINS1H_15DefaultEpilogueISK_SL_SL_NS1G_6thread17LinearCombinationISK_Li1EffLNS1L_9ScaleType4KindE0ELNS_15FloatRoundStyleE2ESK_EENS1_15EpilogueDefaultEEEEEvvEEEEvNT_6ParamsE)
        /*0508*/ 	.short	0x0210
        /*050a*/ 	.short	0x0470


	//----- nvinfo : EIATTR_SW_WAR
	.align		4
.L_43:
        /*050c*/ 	.byte	0x04, 0x36
        /*050e*/ 	.short	(.L_45 - .L_44)
.L_44:
        /*0510*/ 	.word	0x00000008
.L_45:


//--------------------- .nv.callgraph             --------------------------
	.section	.nv.callgraph,"",@"SHT_CUDA_CALLGRAPH"
	.align	4
	.sectionentsize	8
	.align		4
        /*0000*/ 	.word	0x00000000
	.align		4
        /*0004*/ 	.word	0xffffffff
	.align		4
        /*0008*/ 	.word	index@(_ZN7cutlass13device_kernelINS_4gemm6kernel13GemmUniversalIN4cute5tupleIJiiiiEEENS1_10collective13CollectiveMmaINS1_34MainloopSm90TmaGmmaWarpSpecializedILi14ENS5_IJNS4_1CILi2EEENSA_ILi1EEESC_EEENS1_35KernelTmaWarpSpecializedCooperativeEEENS5_IJNSA_ILi384EEENSA_ILi128EEENSA_ILi16EEEEEENS_6half_tENS5_IJlSC_lEEESK_SL_NS4_8TiledMMAINS4_8MMA_AtomIJNS4_4SM904GMMA26MMA_64x128x16_F32F16F16_SSILNSP_5MajorE0ELSR_0ELNSP_7ScaleInE1ELSS_1EEEEEENS4_6LayoutISD_NS5_IJSC_NSA_ILi0EEESW_EEEEENS5_IJNS4_10UnderscoreESZ_SZ_EEEEENS4_13SM90_TMA_LOADENS4_14ComposedLayoutINS4_7SwizzleILi1ELi4ELi3EEENS4_18smem_ptr_flag_bitsILi16EEENSV_INS5_IJNSA_ILi8EEESI_EEENS5_IJSI_SC_EEEEEEEvNS4_8identityENS4_23SM90_TMA_LOAD_MULTICASTES1C_vS1D_EENS_8epilogue10collective6detail29Sm90TmaWarpSpecializedAdapterINS1H_15DefaultEpilogueISK_SL_SL_NS1G_6thread17LinearCombinationISK_Li1EffLNS1L_9ScaleType4KindE0ELNS_15FloatRoundStyleE2ESK_EENS1_15EpilogueDefaultEEEEEvvEEEEvNT_6ParamsE)
	.align		4
        /*000c*/ 	.word	index@(__assertfail)
	.align		4
        /*0010*/ 	.word	0x00000000
	.align		4
        /*0014*/ 	.word	0xfffffffe
	.align		4
        /*0018*/ 	.word	0x00000000
	.align		4
        /*001c*/ 	.word	0xfffffffd
	.align		4
        /*0020*/ 	.word	0x00000000
	.align		4
        /*0024*/ 	.word	0xfffffffc


//--------------------- .nv.constant4             --------------------------
	.section	.nv.constant4,"a",@progbits
	.align	8
	.align		8
.nv.constant4:
        /*0000*/ 	.dword	__assertfail
	.align		8
        /*0008*/ 	.dword	__unnamed_1
	.align		8
        /*0010*/ 	.dword	_ZN39_INTERNAL_cc17c018_4_k_cu_feb66eb2_93334cuda3std3__45__cpo5beginE
	.align		8
        /*0018*/ 	.dword	_ZN39_INTERNAL_cc17c018_4_k_cu_feb66eb2_93334cuda3std3__45__cpo3endE
	.align		8
        /*0020*/ 	.dword	_ZN39_INTERNAL_cc17c018_4_k_cu_feb66eb2_93334cuda3std3__45__cpo6cbeginE
	.align		8
        /*0028*/ 	.dword	_ZN39_INTERNAL_cc17c018_4_k_cu_feb66eb2_93334cuda3std3__45__cpo4cendE
	.align		8
        /*0030*/ 	.dword	_ZN39_INTERNAL_cc17c018_4_k_cu_feb66eb2_93334cuda3std3__441_GLOBAL__N__cc17c018_4_k_cu_feb66eb2_93336ignoreE
	.align		8
        /*0038*/ 	.dword	_ZN39_INTERNAL_cc17c018_4_k_cu_feb66eb2_93334cuda3std3__419piecewise_constructE
	.align		8
        /*0040*/ 	.dword	_ZN39_INTERNAL_cc17c018_4_k_cu_feb66eb2_93334cuda3std3__48in_placeE
	.align		8
        /*0048*/ 	.dword	_ZN39_INTERNAL_cc17c018_4_k_cu_feb66eb2_93334cuda3std6ranges3__45__cpo4swapE
	.align		8
        /*0050*/ 	.dword	_ZN39_INTERNAL_cc17c018_4_k_cu_feb66eb2_93334cuda3std6ranges3__45__cpo9iter_moveE
	.align		8
        /*0058*/ 	.dword	_ZN39_INTERNAL_cc17c018_4_k_cu_feb66eb2_93334cute7productE
	.align		8
        /*0060*/ 	.dword	_ZN39_INTERNAL_cc17c018_4_k_cu_feb66eb2_93334cute1_E
	.align		8
        /*0068*/ 	.dword	$str$22
	.align		8
        /*0070*/ 	.dword	$str$23


//--------------------- .text._ZN7cutlass13device_kernelINS_4gemm6kernel13GemmUniversalIN4cute5tupleIJiiiiEEENS1_10collective13CollectiveMmaINS1_34MainloopSm90TmaGmmaWarpSpecializedILi14ENS5_IJNS4_1CILi2EEENSA_ILi1EEESC_EEENS1_35KernelTmaWarpSpecializedCooperativeEEENS5_IJNSA_ILi384EEENSA_ILi128EEENSA_ILi16EEEEEENS_6half_tENS5_IJlSC_lEEESK_SL_NS4_8TiledMMAINS4_8MMA_AtomIJNS4_4SM904GMMA26MMA_64x128x16_F32F16F16_SSILNSP_5MajorE0ELSR_0ELNSP_7ScaleInE1ELSS_1EEEEEENS4_6LayoutISD_NS5_IJSC_NSA_ILi0EEESW_EEEEENS5_IJNS4_10UnderscoreESZ_SZ_EEEEENS4_13SM90_TMA_LOADENS4_14ComposedLayoutINS4_7SwizzleILi1ELi4ELi3EEENS4_18smem_ptr_flag_bitsILi16EEENSV_INS5_IJNSA_ILi8EEESI_EEENS5_IJSI_SC_EEEEEEEvNS4_8identityENS4_23SM90_TMA_LOAD_MULTICASTES1C_vS1D_EENS_8epilogue10collective6detail29Sm90TmaWarpSpecializedAdapterINS1H_15DefaultEpilogueISK_SL_SL_NS1G_6thread17LinearCombinationISK_Li1EffLNS1L_9ScaleType4KindE0ELNS_15FloatRoundStyleE2ESK_EENS1_15EpilogueDefaultEEEEEvvEEEEvNT_6ParamsE --------------------------
	.section	.text._ZN7cutlass13device_kernelINS_4gemm6kernel13GemmUniversalIN4cute5tupleIJiiiiEEENS1_10collective13CollectiveMmaINS1_34MainloopSm90TmaGmmaWarpSpecializedILi14ENS5_IJNS4_1CILi2EEENSA_ILi1EEESC_EEENS1_35KernelTmaWarpSpecializedCooperativeEEENS5_IJNSA_ILi384EEENSA_ILi128EEENSA_ILi16EEEEEENS_6half_tENS5_IJlSC_lEEESK_SL_NS4_8TiledMMAINS4_8MMA_AtomIJNS4_4SM904GMMA26MMA_64x128x16_F32F16F16_SSILNSP_5MajorE0ELSR_0ELNSP_7ScaleInE1ELSS_1EEEEEENS4_6LayoutISD_NS5_IJSC_NSA_ILi0EEESW_EEEEENS5_IJNS4_10UnderscoreESZ_SZ_EEEEENS4_13SM90_TMA_LOADENS4_14ComposedLayoutINS4_7SwizzleILi1ELi4ELi3EEENS4_18smem_ptr_flag_bitsILi16EEENSV_INS5_IJNSA_ILi8EEESI_EEENS5_IJSI_SC_EEEEEEEvNS4_8identityENS4_23SM90_TMA_LOAD_MULTICASTES1C_vS1D_EENS_8epilogue10collective6detail29Sm90TmaWarpSpecializedAdapterINS1H_15DefaultEpilogueISK_SL_SL_NS1G_6thread17LinearCombinationISK_Li1EffLNS1L_9ScaleType4KindE0ELNS_15FloatRoundStyleE2ESK_EENS1_15EpilogueDefaultEEEEEvvEEEEvNT_6ParamsE,"ax",@progbits
	.align	128
.text._ZN7cutlass13device_kernelINS_4gemm6kernel13GemmUniversalIN4cute5tupleIJiiiiEEENS1_10collective13CollectiveMmaINS1_34MainloopSm90TmaGmmaWarpSpecializedILi14ENS5_IJNS4_1CILi2EEENSA_ILi1EEESC_EEENS1_35KernelTmaWarpSpecializedCooperativeEEENS5_IJNSA_ILi384EEENSA_ILi128EEENSA_ILi16EEEEEENS_6half_tENS5_IJlSC_lEEESK_SL_NS4_8TiledMMAINS4_8MMA_AtomIJNS4_4SM904GMMA26MMA_64x128x16_F32F16F16_SSILNSP_5MajorE0ELSR_0ELNSP_7ScaleInE1ELSS_1EEEEEENS4_6LayoutISD_NS5_IJSC_NSA_ILi0EEESW_EEEEENS5_IJNS4_10UnderscoreESZ_SZ_EEEEENS4_13SM90_TMA_LOADENS4_14ComposedLayoutINS4_7SwizzleILi1ELi4ELi3EEENS4_18smem_ptr_flag_bitsILi16EEENSV_INS5_IJNSA_ILi8EEESI_EEENS5_IJSI_SC_EEEEEEEvNS4_8identityENS4_23SM90_TMA_LOAD_MULTICASTES1C_vS1D_EENS_8epilogue10collective6detail29Sm90TmaWarpSpecializedAdapterINS1H_15DefaultEpilogueISK_SL_SL_NS1G_6thread17LinearCombinationISK_Li1EffLNS1L_9ScaleType4KindE0ELNS_15FloatRoundStyleE2ESK_EENS1_15EpilogueDefaultEEEEEvvEEEEvNT_6ParamsE:
        .type           _ZN7cutlass13device_kernelINS_4gemm6kernel13GemmUniversalIN4cute5tupleIJiiiiEEENS1_10collective13CollectiveMmaINS1_34MainloopSm90TmaGmmaWarpSpecializedILi14ENS5_IJNS4_1CILi2EEENSA_ILi1EEESC_EEENS1_35KernelTmaWarpSpecializedCooperativeEEENS5_IJNSA_ILi384EEENSA_ILi128EEENSA_ILi16EEEEEENS_6half_tENS5_IJlSC_lEEESK_SL_NS4_8TiledMMAINS4_8MMA_AtomIJNS4_4SM904GMMA26MMA_64x128x16_F32F16F16_SSILNSP_5MajorE0ELSR_0ELNSP_7ScaleInE1ELSS_1EEEEEENS4_6LayoutISD_NS5_IJSC_NSA_ILi0EEESW_EEEEENS5_IJNS4_10UnderscoreESZ_SZ_EEEEENS4_13SM90_TMA_LOADENS4_14ComposedLayoutINS4_7SwizzleILi1ELi4ELi3EEENS4_18smem_ptr_flag_bitsILi16EEENSV_INS5_IJNSA_ILi8EEESI_EEENS5_IJSI_SC_EEEEEEEvNS4_8identityENS4_23SM90_TMA_LOAD_MULTICASTES1C_vS1D_EENS_8epilogue10collective6detail29Sm90TmaWarpSpecializedAdapterINS1H_15DefaultEpilogueISK_SL_SL_NS1G_6thread17LinearCombinationISK_Li1EffLNS1L_9ScaleType4KindE0ELNS_15FloatRoundStyleE2ESK_EENS1_15EpilogueDefaultEEEEEvvEEEEvNT_6ParamsE,@function
        .size           _ZN7cutlass13device_kernelINS_4gemm6kernel13GemmUniversalIN4cute5tupleIJiiiiEEENS1_10collective13CollectiveMmaINS1_34MainloopSm90TmaGmmaWarpSpecializedILi14ENS5_IJNS4_1CILi2EEENSA_ILi1EEESC_EEENS1_35KernelTmaWarpSpecializedCooperativeEEENS5_IJNSA_ILi384EEENSA_ILi128EEENSA_ILi16EEEEEENS_6half_tENS5_IJlSC_lEEESK_SL_NS4_8TiledMMAINS4_8MMA_AtomIJNS4_4SM904GMMA26MMA_64x128x16_F32F16F16_SSILNSP_5MajorE0ELSR_0ELNSP_7ScaleInE1ELSS_1EEEEEENS4_6LayoutISD_NS5_IJSC_NSA_ILi0EEESW_EEEEENS5_IJNS4_10UnderscoreESZ_SZ_EEEEENS4_13SM90_TMA_LOADENS4_14ComposedLayoutINS4_7SwizzleILi1ELi4ELi3EEENS4_18smem_ptr_flag_bitsILi16EEENSV_INS5_IJNSA_ILi8EEESI_EEENS5_IJSI_SC_EEEEEEEvNS4_8identityENS4_23SM90_TMA_LOAD_MULTICASTES1C_vS1D_EENS_8epilogue10collective6detail29Sm90TmaWarpSpecializedAdapterINS1H_15DefaultEpilogueISK_SL_SL_NS1G_6thread17LinearCombinationISK_Li1EffLNS1L_9ScaleType4KindE0ELNS_15FloatRoundStyleE2ESK_EENS1_15EpilogueDefaultEEEEEvvEEEEvNT_6ParamsE,(.L_x_232 - _ZN7cutlass13device_kernelINS_4gemm6kernel13GemmUniversalIN4cute5tupleIJiiiiEEENS1_10collective13CollectiveMmaINS1_34MainloopSm90TmaGmmaWarpSpecializedILi14ENS5_IJNS4_1CILi2EEENSA_ILi1EEESC_EEENS1_35KernelTmaWarpSpecializedCooperativeEEENS5_IJNSA_ILi384EEENSA_ILi128EEENSA_ILi16EEEEEENS_6half_tENS5_IJlSC_lEEESK_SL_NS4_8TiledMMAINS4_8MMA_AtomIJNS4_4SM904GMMA26MMA_64x128x16_F32F16F16_SSILNSP_5MajorE0ELSR_0ELNSP_7ScaleInE1ELSS_1EEEEEENS4_6LayoutISD_NS5_IJSC_NSA_ILi0EEESW_EEEEENS5_IJNS4_10UnderscoreESZ_SZ_EEEEENS4_13SM90_TMA_LOADENS4_14ComposedLayoutINS4_7SwizzleILi1ELi4ELi3EEENS4_18smem_ptr_flag_bitsILi16EEENSV_INS5_IJNSA_ILi8EEESI_EEENS5_IJSI_SC_EEEEEEEvNS4_8identityENS4_23SM90_TMA_LOAD_MULTICASTES1C_vS1D_EENS_8epilogue10collective6detail29Sm90TmaWarpSpecializedAdapterINS1H_15DefaultEpilogueISK_SL_SL_NS1G_6thread17LinearCombinationISK_Li1EffLNS1L_9ScaleType4KindE0ELNS_15FloatRoundStyleE2ESK_EENS1_15EpilogueDefaultEEEEEvvEEEEvNT_6ParamsE)
        .other          _ZN7cutlass13device_kernelINS_4gemm6kernel13GemmUniversalIN4cute5tupleIJiiiiEEENS1_10collective13CollectiveMmaINS1_34MainloopSm90TmaGmmaWarpSpecializedILi14ENS5_IJNS4_1CILi2EEENSA_ILi1EEESC_EEENS1_35KernelTmaWarpSpecializedCooperativeEEENS5_IJNSA_ILi384EEENSA_ILi128EEENSA_ILi16EEEEEENS_6half_tENS5_IJlSC_lEEESK_SL_NS4_8TiledMMAINS4_8MMA_AtomIJNS4_4SM904GMMA26MMA_64x128x16_F32F16F16_SSILNSP_5MajorE0ELSR_0ELNSP_7ScaleInE1ELSS_1EEEEEENS4_6LayoutISD_NS5_IJSC_NSA_ILi0EEESW_EEEEENS5_IJNS4_10UnderscoreESZ_SZ_EEEEENS4_13SM90_TMA_LOADENS4_14ComposedLayoutINS4_7SwizzleILi1ELi4ELi3EEENS4_18smem_ptr_flag_bitsILi16EEENSV_INS5_IJNSA_ILi8EEESI_EEENS5_IJSI_SC_EEEEEEEvNS4_8identityENS4_23SM90_TMA_LOAD_MULTICASTES1C_vS1D_EENS_8epilogue10collective6detail29Sm90TmaWarpSpecializedAdapterINS1H_15DefaultEpilogueISK_SL_SL_NS1G_6thread17LinearCombinationISK_Li1EffLNS1L_9ScaleType4KindE0ELNS_15FloatRoundStyleE2ESK_EENS1_15EpilogueDefaultEEEEEvvEEEEvNT_6ParamsE,@"STO_CUDA_ENTRY STV_DEFAULT"
_ZN7cutlass13device_kernelINS_4gemm6kernel13GemmUniversalIN4cute5tupleIJiiiiEEENS1_10collective13CollectiveMmaINS1_34MainloopSm90TmaGmmaWarpSpecializedILi14ENS5_IJNS4_1CILi2EEENSA_ILi1EEESC_EEENS1_35KernelTmaWarpSpecializedCooperativeEEENS5_IJNSA_ILi384EEENSA_ILi128EEENSA_ILi16EEEEEENS_6half_tENS5_IJlSC_lEEESK_SL_NS4_8TiledMMAINS4_8MMA_AtomIJNS4_4SM904GMMA26MMA_64x128x16_F32F16F16_SSILNSP_5MajorE0ELSR_0ELNSP_7ScaleInE1ELSS_1EEEEEENS4_6LayoutISD_NS5_IJSC_NSA_ILi0EEESW_EEEEENS5_IJNS4_10UnderscoreESZ_SZ_EEEEENS4_13SM90_TMA_LOADENS4_14ComposedLayoutINS4_7SwizzleILi1ELi4ELi3EEENS4_18smem_ptr_flag_bitsILi16EEENSV_INS5_IJNSA_ILi8EEESI_EEENS5_IJSI_SC_EEEEEEEvNS4_8identityENS4_23SM90_TMA_LOAD_MULTICASTES1C_vS1D_EENS_8epilogue10collective6detail29Sm90TmaWarpSpecializedAdapterINS1H_15DefaultEpilogueISK_SL_SL_NS1G_6thread17LinearCombinationISK_Li1EffLNS1L_9ScaleType4KindE0ELNS_15FloatRoundStyleE2ESK_EENS1_15EpilogueDefaultEEEEEvvEEEEvNT_6ParamsE:
[----:B------:R-:W0:Y:S01]  /*0000*/  LDC R1, c[0x0][0x28] ;  /* 0x00000a00ff017b82 */ /* 0x000e220000000800 */
[----:B------:R-:W1:Y:S01]  /*0010*/  S2R R2, SR_TID.X ;  /* 0x0000000000027919 */ /* 0x000e620000002100 */
[----:B------:R-:W-:Y:S01]  /*0020*/  ELECT P0, URZ, PT ;  /* 0x00000000003f782f */ /* 0x000fe20003800000 */
[----:B------:R-:W-:Y:S01]  /*0030*/  BSSY B0, `(.L_x_0) ;  /* 0x0000015000007945 */ /* 0x000fe20003800000 */
[--C-:B-1----:R-:W-:Y:S02]  /*0040*/  SHF.R.U32.HI R0, RZ, 0x5, R2.reuse ;  /* 0x00000005ff007819 */ /* 0x102fe40000011602 */
[----:B------:R-:W-:-:S03]  /*0050*/  SHF.R.U32.HI R3, RZ, 0x7, R2 ;  /* 0x00000007ff037819 */ /* 0x000fc60000011602 */
[----:B------:R-:W1:Y:S04]  /*0060*/  SHFL.IDX PT, R4, R0, RZ, 0x1f ;  /* 0x00001fff00047589 */ /* 0x000e6800000e0000 */
[----:B------:R-:W2:Y:S01]  /*0070*/  SHFL.IDX PT, R3, R3, RZ, 0x1f ;  /* 0x00001fff03037589 */ /* 0x000ea200000e0000 */
[----:B-1----:R-:W-:Y:S02]  /*0080*/  R2UR UR9, R4 ;  /* 0x00000000040972ca */ /* 0x002fe400000e0000 */
[----:B--2---:R-:W-:-:S11]  /*0090*/  R2UR UR5, R3 ;  /* 0x00000000030572ca */ /* 0x004fd600000e0000 */
[----:B------:R-:W-:Y:S02]  /*00a0*/  USHF.R.S32.HI UR4, URZ, 0x1f, UR9 ;  /* 0x0000001f3f047899 */ /* 0x000fe40008011409 */
[----:B------:R-:W-:Y:S02]  /*00b0*/  ISETP.NE.OR P0, PT, RZ, UR9, !P0 ;  /* 0x00000009ff007c0c */ /* 0x000fe4000c705670 */
[----:B------:R-:W-:-:S04]  /*00c0*/  ULEA.HI UR4, UR4, UR9, URZ, 0x2 ;  /* 0x0000000904047291 */ /* 0x000fc8000f8f103f */
[----:B------:R-:W-:-:S04]  /*00d0*/  ULOP3.LUT UR4, UR4, 0xfffffffc, URZ, 0xc0, !UPT ;  /* 0xfffffffc04047892 */ /* 0x000fc8000f8ec03f */
[----:B------:R-:W-:-:S03]  /*00e0*/  UIADD3 UR9, UR9, -UR4, URZ ;  /* 0x8000000409097290 */ /* 0x000fc6000fffe03f */
[----:B0-----:R-:W-:Y:S09]  /*00f0*/  @P0 BRA `(.L_x_1) ;  /* 0x0000000000200947 */ /* 0x001ff20003800000 */
[----:B------:R-:W-:Y:S02]  /*0100*/  ULDC.64 UR6, c[0x0][0x198] ;  /* 0x0000660000067ab9 */ /* 0x000fe40000000a00 */
[----:B------:R-:W-:Y:S02]  /*0110*/  UIADD3 UR10, UP0, UR6, 0xf0, URZ ;  /* 0x000000f0060a7890 */ /* 0x000fe4000ff1e03f */
[----:B------:R-:W-:Y:S02]  /*0120*/  UIADD3 UR6, UP1, UR6, 0x1f0, URZ ;  /* 0x000001f006067890 */ /* 0x000fe4000ff3e03f */
[----:B------:R-:W-:Y:S02]  /*0130*/  UIADD3.X UR11, URZ, UR7, URZ, UP0, !UPT ;  /* 0x000000073f0b7290 */ /* 0x000fe400087fe43f */
[----:B------:R-:W-:-:S07]  /*0140*/  UIADD3.X UR7, URZ, UR7, URZ, UP1, !UPT ;  /* 0x000000073f077290 */ /* 0x000fce0008ffe43f */
[----:B------:R0:W-:Y:S02]  /*0150*/  UTMACCTL.PF [UR10] ;  /* 0x000000000a0079b9 */ /* 0x0001e40008040000 */
[----:B------:R0:W-:Y:S02]  /*0160*/  UTMACCTL.PF [UR6] ;  /* 0x00000000060079b9 */ /* 0x0001e40008040000 */
[----:B0-----:R-:W-:Y:S01]  /*0170*/  NOP ;  /* 0x0000000000007918 */ /* 0x001fe20000000000 */
.L_x_1:
[----:B------:R-:W-:Y:S05]  /*0180*/  BSYNC B0 ;  /* 0x0000000000007941 */ /* 0x000fea0003800000 */
.L_x_0:
[----:B------:R-:W0:Y:S01]  /*0190*/  SHFL.IDX PT, R3, R0, RZ, 0x1f ;  /* 0x00001fff00037589 */ /* 0x000e2200000e0000 */
[----:B------:R-:W-:Y:S01]  /*01a0*/  UISETP.NE.AND UP0, UPT, UR9, 0x3, UPT ;  /* 0x000000030900788c */ /* 0x000fe2000bf05270 */
[----:B------:R-:W-:Y:S01]  /*01b0*/  ISETP.NE.AND P1, PT, RZ, UR5, PT ;  /* 0x00000005ff007c0c */ /* 0x000fe2000bf25270 */
[----:B------:R-:W-:Y:S02]  /*01c0*/  UIADD3 UR16, UR5, -0x1, URZ ;  /* 0xffffffff05107890 */ /* 0x000fe4000fffe03f */
[----:B------:R-:W-:Y:S02]  /*01d0*/  UISETP.EQ.OR UP0, UPT, UR9, URZ, !UP0 ;  /* 0x0000003f0900728c */ /* 0x000fe4000c702670 */
[----:B------:R-:W-:Y:S02]  /*01e0*/  UISETP.GE.U32.AND UP1, UPT, UR16, 0x2, UPT ;  /* 0x000000021000788c */ /* 0x000fe4000bf26070 */
[----:B------:R-:W-:-:S04]  /*01f0*/  UISETP.EQ.AND UP0, UPT, UR5, URZ, UP0 ;  /* 0x0000003f0500728c */ /* 0x000fc80008702270 */
[----:B------:R-:W-:-:S04]  /*0200*/  USEL UR40, URZ, 0x1, !UP0 ;  /* 0x000000013f287887 */ /* 0x000fc8000c000000 */
[----:B------:R-:W-:Y:S01]  /*0210*/  USEL UR40, UR40, 0x2, UP1 ;  /* 0x0000000228287887 */ /* 0x000fe20008800000 */
[----:B0-----:R-:W-:-:S13]  /*0220*/  ISETP.NE.AND P0, PT, R3, RZ, PT ;  /* 0x000000ff0300720c */ /* 0x001fda0003f05270 */
[----:B------:R-:W-:Y:S05]  /*0230*/  @P0 BRA `(.L_x_2) ;  /* 0x0000000000b40947 */ /* 0x000fea0003800000 */
[----:B------:R-:W-:Y:S01]  /*0240*/  ELECT P0, URZ, PT ;  /* 0x00000000003f782f */ /* 0x000fe20003800000 */
[----:B------:R-:W-:-:S12]  /*0250*/  BSSY B0, `(.L_x_2) ;  /* 0x000002b000007945 */ /* 0x000fd80003800000 */
[----:B------:R-:W-:Y:S05]  /*0260*/  @!P0 BRA `(.L_x_3) ;  /* 0x0000000000a48947 */ /* 0x000fea0003800000 */
[----:B------:R-:W0:Y:S01]  /*0270*/  S2UR UR8, SR_CgaCtaId ;  /* 0x00000000000879c3 */ /* 0x000e220000008800 */
[----:B------:R-:W-:Y:S01]  /*0280*/  UMOV UR4, 0x400 ;  /* 0x0000040000047882 */ /* 0x000fe20000000000 */
[----:B------:R-:W-:Y:S01]  /*0290*/  UMOV UR5, 0x1 ;  /* 0x0000000100057882 */ /* 0x000fe20000000000 */
[----:B------:R-:W-:Y:S02]  /*02a0*/  UMOV UR6, 0x4 ;  /* 0x0000000400067882 */ /* 0x000fe40000000000 */
[----:B------:R-:W-:-:S04]  /*02b0*/  UIADD3 UR6, -UR6, 0x100000, URZ ;  /* 0x0010000006067890 */ /* 0x000fc8000fffe13f */
[----:B------:R-:W-:Y:S02]  /*02c0*/  USHF.L.U32 UR7, UR6, 0xb, URZ ;  /* 0x0000000b06077899 */ /* 0x000fe4000800063f */
[----:B------:R-:W-:Y:S02]  /*02d0*/  USHF.L.U32 UR6, UR6, 0x1, URZ ;  /* 0x0000000106067899 */ /* 0x000fe4000800063f */
[----:B0-----:R-:W-:Y:S02]  /*02e0*/  ULEA UR8, UR8, UR4, 0x18 ;  /* 0x0000000408087291 */ /* 0x001fe4000f8ec03f */
[----:B------:R-:W-:-:S04]  /*02f0*/  UIADD3 UR4, -UR5, 0x100000, URZ ;  /* 0x0010000005047890 */ /* 0x000fc8000fffe13f */
[----:B------:R-:W-:Y:S02]  /*0300*/  USHF.L.U32 UR5, UR4, 0xb, URZ ;  /* 0x0000000b04057899 */ /* 0x000fe4000800063f */
[----:B------:R-:W-:Y:S01]  /*0310*/  USHF.L.U32 UR4, UR4, 0x1, URZ ;  /* 0x0000000104047899 */ /* 0x000fe2000800063f */
[----:B------:R-:W0:Y:S11]  /*0320*/  FENCE.VIEW.ASYNC.S ;  /* 0x00000000000073c6 */ /* 0x000e360000000000 */
[----:B0-----:R0:W1:Y:S01]  /*0330*/  SYNCS.EXCH.64 URZ, [UR8], UR4 ;  /* 0x00000004083f75b2 */ /* 0x0010620008000100 */
[----:B------:R0:W2:Y:S01]  /*0340*/  SYNCS.EXCH.64 URZ, [UR8+0x70], UR6 ;  /* 0x00007006083f75b2 */ /* 0x0000a20008000100 */
[----:B------:R0:W3:Y:S01]  /*0350*/  SYNCS.EXCH.64 URZ, [UR8+0x8], UR4 ;  /* 0x00000804083f75b2 */ /* 0x0000e20008000100 */
[----:B------:R0:W4:Y:S01]  /*0360*/  SYNCS.EXCH.64 URZ, [UR8+0x78], UR6 ;  /* 0x00007806083f75b2 */ /* 0x0001220008000100 */
[----:B------:R0:W0:Y:S01]  /*0370*/  SYNCS.EXCH.64 URZ, [UR8+0x10], UR4 ;  /* 0x00001004083f75b2 */ /* 0x0000220008000100 */
        /* <DEDUP_REMOVED lines=23> */
[----:B-1234-:R-:W-:Y:S01]  /*04f0*/  NOP ;  /* 0x0000000000007918 */ /* 0x01efe20000000000 */
.L_x_3:
[----:B0-----:R-:W-:Y:S05]  /*0500*/  BSYNC B0 ;  /* 0x0000000000007941 */ /* 0x001fea0003800000 */
.L_x_2:
[----:B------:R-:W0:Y:S01]  /*0510*/  S2UR UR13, SR_CTAID.X ;  /* 0x00000000000d79c3 */ /* 0x000e220000002500 */
[----:B------:R-:W-:Y:S01]  /*0520*/  SHF.R.S32.HI R5, RZ, 0x1f, R2 ;  /* 0x0000001fff057819 */ /* 0x000fe20000011402 */
[----:B------:R-:W1:Y:S01]  /*0530*/  SHFL.IDX PT, R6, R0, RZ, 0x1f ;  /* 0x00001fff00067589 */ /* 0x000e6200000e0000 */
[----:B------:R-:W-:Y:S01]  /*0540*/  ULDC UR4, c[0x0][0x150] ;  /* 0x0000540000047ab9 */ /* 0x000fe20000000800 */
[----:B------:R-:W-:Y:S02]  /*0550*/  ELECT P0, URZ, PT ;  /* 0x00000000003f782f */ /* 0x000fe40003800000 */
[----:B------:R-:W-:Y:S01]  /*0560*/  LEA.HI R5, R5, R2, RZ, 0x7 ;  /* 0x0000000205057211 */ /* 0x000fe200078f38ff */
[----:B------:R-:W-:Y:S01]  /*0570*/  ULDC UR5, c[0x0][0x154] ;  /* 0x0000550000057ab9 */ /* 0x000fe20000000800 */
[----:B------:R-:W-:Y:S01]  /*0580*/  ULDC UR8, c[0x0][0x144] ;  /* 0x0000510000087ab9 */ /* 0x000fe20000000800 */
[----:B------:R-:W2:Y:S01]  /*0590*/  S2UR UR10, SR_CTAID.Y ;  /* 0x00000000000a79c3 */ /* 0x000ea20000002600 */
[----:B------:R-:W-:Y:S01]  /*05a0*/  LOP3.LUT R5, R5, 0xffffff80, RZ, 0xc0, !PT ;  /* 0xffffff8005057812 */ /* 0x000fe200078ec0ff */
[----:B------:R-:W-:Y:S01]  /*05b0*/  NOP ;  /* 0x0000000000007918 */ /* 0x000fe20000000000 */
[----:B------:R-:W-:Y:S01]  /*05c0*/  NOP ;  /* 0x0000000000007918 */ /* 0x000fe20000000000 */
[----:B------:R-:W-:Y:S01]  /*05d0*/  ULDC UR11, c[0x0][0x148] ;  /* 0x00005200000b7ab9 */ /* 0x000fe20000000800 */
[----:B------:R-:W-:-:S02]  /*05e0*/  IMAD.MOV.U32 R18, RZ, RZ, 0x1 ;  /* 0x00000001ff127424 */ /* 0x000fc400078e00ff */
[----:B------:R-:W-:-:S05]  /*05f0*/  IMAD.IADD R5, R2, 0x1, -R5 ;  /* 0x0000000102057824 */ /* 0x000fca00078e0a05 */
[----:B------:R-:W-:Y:S02]  /*0600*/  SHF.R.S32.HI R4, RZ, 0x1f, R5 ;  /* 0x0000001fff047819 */ /* 0x000fe40000011405 */
[----:B0-----:R-:W-:Y:S02]  /*0610*/  I2FP.F32.U32 R7, UR13 ;  /* 0x0000000d00077c45 */ /* 0x001fe40008201000 */
[----:B------:R-:W-:Y:S02]  /*0620*/  LEA.HI R4, R4, R5, RZ, 0x3 ;  /* 0x0000000504047211 */ /* 0x000fe400078f18ff */
[----:B-1----:R-:W-:Y:S01]  /*0630*/  ISETP.NE.OR P0, PT, R6, RZ, !P0 ;  /* 0x000000ff0600720c */ /* 0x002fe20004705670 */
[----:B------:R-:W-:Y:S01]  /*0640*/  FMUL R8, R7, UR4 ;  /* 0x0000000407087c20 */ /* 0x000fe20008400000 */
[--C-:B------:R-:W-:Y:S02]  /*0650*/  SHF.R.S32.HI R0, RZ, 0x3, R4.reuse ;  /* 0x00000003ff007819 */ /* 0x100fe40000011404 */
[----:B------:R-:W-:-:S02]  /*0660*/  SHF.R.S32.HI R7, RZ, 0x1f, R4 ;  /* 0x0000001fff077819 */ /* 0x000fc40000011404 */
[----:B------:R-:W-:Y:S01]  /*0670*/  SHF.R.S32.HI R4, RZ, 0x1f, R3 ;  /* 0x0000001fff047819 */ /* 0x000fe20000011403 */
[----:B------:R-:W0:Y:S01]  /*0680*/  F2I.U32.TRUNC.NTZ R8, R8 ;  /* 0x0000000800087305 */ /* 0x000e22000020f000 */
[----:B------:R-:W-:Y:S02]  /*0690*/  LEA.HI R7, R7, R0, RZ, 0x2 ;  /* 0x0000000007077211 */ /* 0x000fe400078f10ff */
[----:B------:R-:W-:Y:S02]  /*06a0*/  LEA.HI R4, R4, R3, RZ, 0x2 ;  /* 0x0000000304047211 */ /* 0x000fe400078f10ff */
[----:B------:R-:W-:Y:S01]  /*06b0*/  LOP3.LUT R7, R7, 0xfffffffc, RZ, 0xc0, !PT ;  /* 0xfffffffc07077812 */ /* 0x000fe200078ec0ff */
[----:B------:R-:W-:Y:S01]  /*06c0*/  VOTEU.ALL UP0, P0 ;  /* 0x00000000003f7886 */ /* 0x000fe20000000000 */
[----:B------:R-:W-:Y:S01]  /*06d0*/  LOP3.LUT R4, R4, 0x3ffffffc, RZ, 0xc0, !PT ;  /* 0x3ffffffc04047812 */ /* 0x000fe200078ec0ff */
[----:B------:R-:W-:Y:S02]  /*06e0*/  VOTEU.ALL UP1, P0 ;  /* 0x00000000003f7886 */ /* 0x000fe40000020000 */
[----:B------:R-:W-:Y:S01]  /*06f0*/  IMAD.IADD R7, R0, 0x1, -R7 ;  /* 0x0000000100077824 */ /* 0x000fe200078e0a07 */
[----:B--2---:R-:W-:Y:S01]  /*0700*/  I2FP.F32.U32 R0, UR10 ;  /* 0x0000000a00007c45 */ /* 0x004fe20008201000 */
[----:B------:R-:W-:Y:S01]  /*0710*/  IMAD.IADD R4, R3, 0x1, -R4 ;  /* 0x0000000103047824 */ /* 0x000fe200078e0a04 */
[----:B------:R-:W1:Y:S01]  /*0720*/  @!UP0 S2UR UR7, SR_CgaCtaId ;  /* 0x00000000000789c3 */ /* 0x000e620000008800 */
[----:B------:R-:W-:Y:S01]  /*0730*/  @!UP0 UMOV UR6, 0x400 ;  /* 0x0000040000068882 */ /* 0x000fe20000000000 */
[----:B0-----:R-:W-:Y:S01]  /*0740*/  R2UR UR4, R8 ;  /* 0x00000000080472ca */ /* 0x001fe200000e0000 */
[----:B------:R-:W-:-:S02]  /*0750*/  IMAD R4, R4, 0x4, R7 ;  /* 0x0000000404047824 */ /* 0x000fc400078e0207 */
[----:B------:R-:W-:Y:S02]  /*0760*/  FMUL R6, R0, UR5 ;  /* 0x0000000500067c20 */ /* 0x000fe40008400000 */
[C---:B------:R-:W-:Y:S01]  /*0770*/  IMAD.SHL.U32 R19, R4.reuse, 0x4, RZ ;  /* 0x0000000404137824 */ /* 0x040fe200078e00ff */
[----:B------:R-:W-:-:S03]  /*0780*/  LEA.HI R0, R4, R4, RZ, 0x1 ;  /* 0x0000000404007211 */ /* 0x000fc600078f08ff */
[----:B------:R-:W0:Y:S01]  /*0790*/  F2I.U32.TRUNC.NTZ R6, R6 ;  /* 0x0000000600067305 */ /* 0x000e22000020f000 */
[----:B------:R-:W-:Y:S02]  /*07a0*/  LOP3.LUT R3, R0, 0xfffffffe, RZ, 0xc0, !PT ;  /* 0xfffffffe00037812 */ /* 0x000fe400078ec0ff */
[C---:B------:R-:W-:Y:S01]  /*07b0*/  LOP3.LUT R19, R4.reuse, 0xc, R19, 0x78, !PT ;  /* 0x0000000c04137812 */ /* 0x040fe200078e7813 */
[----:B------:R-:W-:Y:S02]  /*07c0*/  UIADD3 UR4, -UR4, URZ, URZ ;  /* 0x0000003f04047290 */ /* 0x000fe4000fffe13f */
[----:B------:R-:W-:Y:S02]  /*07d0*/  IMAD.IADD R3, R4, 0x1, -R3 ;  /* 0x0000000104037824 */ /* 0x000fe400078e0a03 */
[----:B------:R-:W-:-:S03]  /*07e0*/  UIMAD UR8, UR8, UR4, UR13 ;  /* 0x00000004080872a4 */ /* 0x000fc6000f8e020d */
[----:B------:R-:W-:Y:S02]  /*07f0*/  UMOV UR4, 0x20 ;  /* 0x0000002000047882 */ /* 0x000fe40000000000 */
[----:B------:R-:W-:-:S04]  /*0800*/  @!UP0 UIADD3 UR4, -UR4, 0x100000, URZ ;  /* 0x0010000004048890 */ /* 0x000fc8000fffe13f */
[----:B------:R-:W-:Y:S02]  /*0810*/  @!UP0 USHF.L.U32 UR5, UR4, 0xb, URZ ;  /* 0x0000000b04058899 */ /* 0x000fe4000800063f */
[----:B------:R-:W-:Y:S01]  /*0820*/  @!UP0 USHF.L.U32 UR4, UR4, 0x1, URZ ;  /* 0x0000000104048899 */ /* 0x000fe2000800063f */
[----:B------:R-:W-:Y:S01]  /*0830*/  ISETP.NE.AND P3, PT, R3, UR8, PT ;  /* 0x0000000803007c0c */ /* 0x000fe2000bf65270 */
[----:B-1----:R-:W-:Y:S01]  /*0840*/  @!UP0 ULEA UR6, UR7, UR6, 0x18 ;  /* 0x0000000607068291 */ /* 0x002fe2000f8ec03f */
[----:B------:R-:W1:Y:S01]  /*0850*/  LDC R3, c[0x0][0x140] ;  /* 0x00005000ff037b82 */ /* 0x000e620000000800 */
[----:B0-----:R-:W-:Y:S01]  /*0860*/  R2UR UR12, R6 ;  /* 0x00000000060c72ca */ /* 0x001fe200000e0000 */
[----:B------:R-:W-:Y:S01]  /*0870*/  VOTEU.ALL UP0, P0 ;  /* 0x00000000003f7886 */ /* 0x000fe20000000000 */
[----:B------:R-:W-:-:S04]  /*0880*/  LOP3.LUT P0, RZ, R5, 0x7, RZ, 0xc0, !PT ;  /* 0x0000000705ff7812 */ /* 0x000fc8000780c0ff */
[C---:B------:R-:W-:Y:S01]  /*0890*/  ISETP.LT.U32.AND P0, PT, R19.reuse, 0x2, !P0 ;  /* 0x000000021300780c */ /* 0x040fe20004701070 */
[----:B------:R-:W0:Y:S03]  /*08a0*/  FENCE.VIEW.ASYNC.S ;  /* 0x00000000000073c6 */ /* 0x000e260000000000 */
[----:B0-----:R-:W0:Y:S01]  /*08b0*/  @!UP0 SYNCS.EXCH.64 URZ, [UR6+0xf0], UR4 ;  /* 0x0000f004063f85b2 */ /* 0x001e220008000100 */
[----:B------:R-:W-:Y:S02]  /*08c0*/  @P3 LEA.HI R0, R19, R19, RZ, 0x1 ;  /* 0x0000001313003211 */ /* 0x000fe400078f08ff */
[----:B------:R-:W-:Y:S02]  /*08d0*/  UIADD3 UR12, -UR12, URZ, URZ ;  /* 0x0000003f0c0c7290 */ /* 0x000fe4000fffe13f */
[----:B------:R-:W-:Y:S02]  /*08e0*/  @P3 SHF.R.S32.HI R0, RZ, 0x1, R0 ;  /* 0x00000001ff003819 */ /* 0x000fe40000011400 */
[----:B-1----:R-:W-:-:S02]  /*08f0*/  ISETP.EQ.U32.AND P2, PT, R3, 0x1, PT ;  /* 0x000000010300780c */ /* 0x002fc40003f42070 */
[----:B------:R-:W-:Y:S01]  /*0900*/  SEL R3, RZ, 0x1, !P0 ;  /* 0x00000001ff037807 */ /* 0x000fe20004000000 */
[----:B------:R1:W2:Y:S01]  /*0910*/  @!UP1 SYNCS.EXCH.64 URZ, [UR6+0xf8], UR4 ;  /* 0x0000f804063f95b2 */ /* 0x0002a20008000100 */
[----:B------:R-:W-:Y:S01]  /*0920*/  NOP ;  /* 0x0000000000007918 */ /* 0x000fe20000000000 */
[----:B-1----:R-:W-:-:S06]  /*0930*/  UIMAD UR4, UR11, UR12, UR10 ;  /* 0x0000000c0b0472a4 */ /* 0x002fcc000f8e020a */
[----:B------:R-:W-:-:S04]  /*0940*/  @P3 ISETP.NE.AND P4, PT, R0, UR4, PT ;  /* 0x0000000400003c0c */ /* 0x000fc8000bf85270 */
[----:B------:R-:W-:-:S04]  /*0950*/  @P3 SEL R18, RZ, 0x1, P4 ;  /* 0x00000001ff123807 */ /* 0x000fc80002000000 */
[----:B------:R-:W-:Y:S01]  /*0960*/  LOP3.LUT R18, R18, R3, RZ, 0xc0, !PT ;  /* 0x0000000312127212 */ /* 0x000fe200078ec0ff */
[----:B0-----:R-:W-:Y:S06]  /*0970*/  @!P2 BRA `(.L_x_4) ;  /* 0x000000000008a947 */ /* 0x001fec0003800000 */
[----:B--2---:R-:W-:Y:S01]  /*0980*/  UCGABAR_ARV ;  /* 0x00000000000079c7 */ /* 0x004fe20008000000 */
[----:B------:R-:W-:Y:S05]  /*0990*/  BRA `(.L_x_5) ;  /* 0x0000000000047947 */ /* 0x000fea0003800000 */
.L_x_4:
[----:B--2---:R-:W-:Y:S01]  /*09a0*/  NOP ;  /* 0x0000000000007918 */ /* 0x004fe20000000000 */
.L_x_5:
[----:B------:R-:W-:Y:S01]  /*09b0*/  ULDC UR4, c[0x0][0x65c] ;  /* 0x0001970000047ab9 */ /* 0x000fe20000000800 */
[----:B------:R-:W-:Y:S01]  /*09c0*/  UMOV UR5, URZ ;  /* 0x0000003f00057c82 */ /* 0x000fe20008000000 */
[----:B------:R-:W-:-:S03]  /*09d0*/  UISETP.NE.AND UP0, UPT, UR4, 0x1, UPT ;  /* 0x000000010400788c */ /* 0x000fc6000bf05270 */
[----:B------:R-:W-:Y:S01]  /*09e0*/  UMOV UR4, UR13 ;  /* 0x0000000d00047c82 */ /* 0x000fe20008000000 */
[----:B------:R-:W-:Y:S02]  /*09f0*/  UP2UR UR46, UPR, URZ, 0x1 ;  /* 0x000000013f2e7883 */ /* 0x000fe40008000000 */
[----:B------:R-:W-:Y:S02]  /*0a00*/  PLOP3.LUT P3, PT, PT, PT, UP0, 0x80, 0x0 ;  /* 0x000000000000781c */ /* 0x000fe40003f6f008 */
[----:B------:R-:W-:Y:S02]  /*0a10*/  PLOP3.LUT P4, PT, PT, PT, UP0, 0x80, 0x0 ;  /* 0x000000000000781c */ /* 0x000fe40003f8f008 */
[----:B------:R-:W-:Y:S01]  /*0a20*/  PLOP3.LUT P5, PT, PT, PT, UP0, 0x80, 0x0 ;  /* 0x000000000000781c */ /* 0x000fe20003faf008 */
[----:B------:R-:W-:Y:S01]  /*0a30*/  @UP0 ULDC UR14, c[0x0][0x10] ;  /* 0x00000400000e0ab9 */ /* 0x000fe20000000800 */
[----:B------:R-:W-:Y:S01]  /*0a40*/  @UP0 UMOV UR6, UR10 ;  /* 0x0000000a00060c82 */ /* 0x000fe20008000000 */
[----:B------:R-:W-:Y:S01]  /*0a50*/  @UP0 UMOV UR7, URZ ;  /* 0x0000003f00070c82 */ /* 0x000fe20008000000 */
[----:B------:R-:W-:Y:S01]  /*0a60*/  PLOP3.LUT P0, PT, PT, PT, UP0, 0x80, 0x0 ;  /* 0x000000000000781c */ /* 0x000fe20003f0f008 */
[----:B------:R-:W-:-:S03]  /*0a70*/  @UP0 UIMAD.WIDE.U32 UR14, UR13, UR14, UR6 ;  /* 0x0000000e0d0e02a5 */ /* 0x000fc6000f8e0006 */
[----:B------:R-:W-:Y:S01]  /*0a80*/  @!UP0 ULDC UR7, c[0x0][0xc] ;  /* 0x0000030000078ab9 */ /* 0x000fe20000000800 */
[----:B------:R-:W-:Y:S01]  /*0a90*/  @UP0 UMOV UR6, URZ ;  /* 0x0000003f00060c82 */ /* 0x000fe20008000000 */
[----:B------:R-:W-:Y:S01]  /*0aa0*/  @!UP0 UIMAD.WIDE.U32 UR4, UR10, UR7, UR4 ;  /* 0x000000070a0482a5 */ /* 0x000fe2000f8e0004 */
[----:B------:R-:W-:Y:S01]  /*0ab0*/  IMAD.U32 R17, RZ, RZ, UR15 ;  /* 0x0000000fff117e24 */ /* 0x000fe2000f8e00ff */
[----:B------:R-:W-:Y:S01]  /*0ac0*/  @UP0 UIADD3 UR6, UR15, UR6, URZ ;  /* 0x000000060f060290 */ /* 0x000fe2000fffe03f */
[----:B------:R-:W-:-:S03]  /*0ad0*/  IMAD.U32 R16, RZ, RZ, UR14 ;  /* 0x0000000eff107e24 */ /* 0x000fc6000f8e00ff */
[----:B------:R-:W-:Y:S02]  /*0ae0*/  IMAD.U32 R4, RZ, RZ, UR4 ;  /* 0x00000004ff047e24 */ /* 0x000fe4000f8e00ff */
[----:B------:R-:W-:Y:S02]  /*0af0*/  IMAD.U32 R7, RZ, RZ, UR5 ;  /* 0x00000005ff077e24 */ /* 0x000fe4000f8e00ff */
[----:B------:R-:W-:Y:S02]  /*0b00*/  @P3 IMAD.U32 R17, RZ, RZ, UR6 ;  /* 0x00000006ff113e24 */ /* 0x000fe4000f8e00ff */
[----:B------:R-:W-:Y:S02]  /*0b10*/  IMAD.U32 R5, RZ, RZ, UR5 ;  /* 0x00000005ff057e24 */ /* 0x000fe4000f8e00ff */
[----:B------:R-:W-:Y:S02]  /*0b20*/  IMAD.U32 R6, RZ, RZ, UR4 ;  /* 0x00000004ff067e24 */ /* 0x000fe4000f8e00ff */
[----:B------:R-:W-:-:S02]  /*0b30*/  @!P4 IMAD.MOV.U32 R16, RZ, RZ, R4 ;  /* 0x000000ffff10c224 */ /* 0x000fc400078e0004 */
[----:B------:R-:W-:Y:S01]  /*0b40*/  @!P5 IMAD.MOV.U32 R17, RZ, RZ, R7 ;  /* 0x000000ffff11d224 */ /* 0x000fe200078e0007 */
[----:B------:R-:W-:Y:S06]  /*0b50*/  @!P2 BRA `(.L_x_6) ;  /* 0x00000000000ca947 */ /* 0x000fec0003800000 */
[----:B------:R-:W-:Y:S01]  /*0b60*/  UCGABAR_WAIT ;  /* 0x0000000000007dc7 */ /* 0x000fe20008000000 */
[----:B------:R-:W-:Y:S01]  /*0b70*/  CCTL.IVALL ;  /* 0x00000000ff00798f */ /* 0x000fe20002000000 */
[----:B------:R-:W-:Y:S05]  /*0b80*/  BRA `(.L_x_7) ;  /* 0x0000000000047947 */ /* 0x000fea0003800000 */
.L_x_6:
[----:B------:R-:W-:Y:S06]  /*0b90*/  BAR.SYNC.DEFER_BLOCKING 0x0 ;  /* 0x0000000000007b1d */ /* 0x000fec0000010000 */
.L_x_7:
[----:B------:R-:W-:Y:S05]  /*0ba0*/  @!P1 BRA `(.L_x_8) ;  /* 0x000000d400389947 */ /* 0x000fea0003800000 */
[----:B------:R-:W-:-:S06]  /*0bb0*/  UISETP.GT.U32.AND UP0, UPT, UR16, 0x1, UPT ;  /* 0x000000011000788c */ /* 0x000fcc000bf04070 */
[----:B------:R-:W-:-:S13]  /*0bc0*/  PLOP3.LUT P0, PT, PT, PT, UP0, 0x80, 0x0 ;  /* 0x000000000000781c */ /* 0x000fda0003f0f008 */
[----:B------:R-:W-:Y:S05]  /*0bd0*/  @P0 EXIT ;  /* 0x000000000000094d */ /* 0x000fea0003800000 */
[----:B------:R-:W-:Y:S01]  /*0be0*/  ULDC.64 UR4, c[0x0][0x650] ;  /* 0x0001940000047ab9 */ /* 0x000fe20000000a00 */
[----:B------:R-:W-:Y:S01]  /*0bf0*/  UMOV UR41, 0xffffffff ;  /* 0xffffffff00297882 */ /* 0x000fe20000000000 */
[----:B------:R-:W-:Y:S01]  /*0c00*/  ISETP.GE.U32.AND P0, PT, R16, UR4, PT ;  /* 0x0000000410007c0c */ /* 0x000fe2000bf06070 */
[----:B------:R-:W-:Y:S01]  /*0c10*/  UMOV UR42, 0xffffffff ;  /* 0xffffffff002a7882 */ /* 0x000fe20000000000 */
[----:B------:R-:W-:Y:S01]  /*0c20*/  UMOV UR43, 0xffffffff ;  /* 0xffffffff002b7882 */ /* 0x000fe20000000000 */
[----:B------:R-:W-:Y:S02]  /*0c30*/  PRMT R0, RZ, 0x7610, R0 ;  /* 0x00007610ff007816 */ /* 0x000fe40000000000 */
[----:B------:R-:W-:-:S13]  /*0c40*/  ISETP.GE.U32.AND.EX P0, PT, R17, UR5, PT, P0 ;  /* 0x0000000511007c0c */ /* 0x000fda000bf06100 */
[----:B------:R-:W-:Y:S05]  /*0c50*/  @P0 BRA `(.L_x_9) ;  /* 0x0000000400480947 */ /* 0x000fea0003800000 */
[----:B------:R-:W-:Y:S01]  /*0c60*/  ULDC.64 UR16, c[0x0][0x628] ;  /* 0x00018a0000107ab9 */ /* 0x000fe20000000a00 */
[C---:B------:R-:W-:Y:S01]  /*0c70*/  R2UR UR19, R16.reuse ;  /* 0x00000000101372ca */ /* 0x040fe200000e0000 */
[----:B------:R-:W-:Y:S01]  /*0c80*/  ULDC UR18, c[0x0][0x630] ;  /* 0x00018c0000127ab9 */ /* 0x000fe20000000800 */
[----:B------:R-:W-:Y:S02]  /*0c90*/  ISETP.NE.U32.AND P0, PT, RZ, UR16, PT ;  /* 0x00000010ff007c0c */ /* 0x000fe4000bf05070 */
[----:B------:R-:W-:Y:S02]  /*0ca0*/  R2UR UR4, R16 ;  /* 0x00000000100472ca */ /* 0x000fe400000e0000 */
[----:B------:R-:W-:Y:S02]  /*0cb0*/  ISETP.NE.AND.EX P0, PT, RZ, UR17, PT, P0 ;  /* 0x00000011ff007c0c */ /* 0x000fe4000bf05300 */
[----:B------:R-:W-:-:S11]  /*0cc0*/  R2UR UR5, R17 ;  /* 0x00000000110572ca */ /* 0x000fd600000e0000 */
[----:B------:R-:W-:Y:S05]  /*0cd0*/  @!P0 BRA `(.L_x_10) ;  /* 0x0000000000308947 */ /* 0x000fea0003800000 */
[----:B------:R-:W-:Y:S01]  /*0ce0*/  R2UR UR4, R16 ;  /* 0x00000000100472ca */ /* 0x000fe200000e0000 */
[----:B------:R-:W-:Y:S01]  /*0cf0*/  ULDC UR9, c[0x0][0x634] ;  /* 0x00018d0000097ab9 */ /* 0x000fe20000000800 */
[----:B------:R-:W-:-:S11]  /*0d00*/  R2UR UR13, R17 ;  /* 0x00000000110d72ca */ /* 0x000fd600000e0000 */
[----:B------:R-:W-:-:S04]  /*0d10*/  UIADD3 UR9, UP0, UR4, UR9, URZ ;  /* 0x0000000904097290 */ /* 0x000fc8000ff1e03f */
[----:B------:R-:W-:-:S04]  /*0d20*/  UIADD3.X UR13, URZ, UR13, URZ, UP0, !UPT ;  /* 0x0000000d3f0d7290 */ /* 0x000fc800087fe43f */
[----:B------:R-:W-:-:S04]  /*0d30*/  UIMAD.WIDE.U32 UR4, UR13, UR16, URZ ;  /* 0x000000100d0472a5 */ /* 0x000fc8000f8e003f */
[----:B------:R-:W-:Y:S02]  /*0d40*/  UIMAD.WIDE.U32 UR6, UP0, UR9, UR17, UR4 ;  /* 0x00000011090672a5 */ /* 0x000fe4000f800004 */
[----:B------:R-:W-:Y:S02]  /*0d50*/  UIMAD.WIDE.U32 UR4, UR9, UR16, URZ ;  /* 0x00000010090472a5 */ /* 0x000fe4000f8e003f */
[----:B------:R-:W-:Y:S02]  /*0d60*/  UIADD3.X UR15, URZ, URZ, URZ, UP0, !UPT ;  /* 0x0000003f3f0f7290 */ /* 0x000fe400087fe43f */
[----:B------:R-:W-:Y:S01]  /*0d70*/  UIADD3 URZ, UP0, UR5, UR6, URZ ;  /* 0x00000006053f7290 */ /* 0x000fe2000ff1e03f */
[----:B------:R-:W-:-:S03]  /*0d80*/  UMOV UR14, UR7 ;  /* 0x00000007000e7c82 */ /* 0x000fc60008000000 */
[----:B------:R-:W-:-:S12]  /*0d90*/  UIMAD.WIDE.U32.X UR4, UR13, UR17, UR14, UP0 ;  /* 0x000000110d0472a5 */ /* 0x000fd800080e040e */
.L_x_10:
[----:B------:R-:W-:Y:S01]  /*0da0*/  USHF.R.U64 UR43, UR4, UR18, UR5 ;  /* 0x00000012042b7299 */ /* 0x000fe20008001205 */
[----:B------:R-:W-:Y:S01]  /*0db0*/  R2UR UR7, R17 ;  /* 0x00000000110772ca */ /* 0x000fe200000e0000 */
[----:B------:R-:W-:Y:S02]  /*0dc0*/  USHF.R.U32.HI UR4, URZ, UR18, UR5 ;  /* 0x000000123f047299 */ /* 0x000fe40008011605 */
[----:B------:R-:W-:Y:S01]  /*0dd0*/  UIADD3 UR5, UP0, URZ, -UR43, URZ ;  /* 0x8000002b3f057290 */ /* 0x000fe2000ff1e03f */
[----:B------:R-:W-:Y:S01]  /*0de0*/  ULDC.64 UR14, c[0x0][0x620] ;  /* 0x00018800000e7ab9 */ /* 0x000fe20000000a00 */
[----:B------:R-:W-:Y:S02]  /*0df0*/  UMOV UR6, UR19 ;  /* 0x0000001300067c82 */ /* 0x000fe40008000000 */
[----:B------:R-:W-:Y:S01]  /*0e00*/  UIADD3.X UR4, URZ, ~UR4, URZ, UP0, !UPT ;  /* 0x800000043f047290 */ /* 0x000fe200087fe43f */
[----:B------:R-:W-:Y:S01]  /*0e10*/  ULDC UR9, c[0x0][0x618] ;  /* 0x0001860000097ab9 */ /* 0x000fe20000000800 */
[----:B------:R-:W-:-:S02]  /*0e20*/  UIMAD UR12, UR11, UR12, UR10 ;  /* 0x0000000c0b0c72a4 */ /* 0x000fc4000f8e020a */
[----:B------:R-:W-:Y:S02]  /*0e30*/  UIMAD UR4, UR4, UR14, URZ ;  /* 0x0000000e040472a4 */ /* 0x000fe4000f8e023f */
[----:B------:R-:W-:Y:S02]  /*0e40*/  UIMAD.WIDE.U32 UR6, UR5, UR14, UR6 ;  /* 0x0000000e050672a5 */ /* 0x000fe4000f8e0006 */
[----:B------:R-:W-:Y:S01]  /*0e50*/  UIMAD UR4, UR5, UR15, UR4 ;  /* 0x0000000f050472a4 */ /* 0x000fe2000f8e0204 */
[----:B------:R-:W-:Y:S01]  /*0e60*/  ULDC UR10, c[0x0][0x608] ;  /* 0x00018200000a7ab9 */ /* 0x000fe20000000800 */
[----:B------:R-:W-:Y:S02]  /*0e70*/  ULDC UR18, c[0x0][0x658] ;  /* 0x0001960000127ab9 */ /* 0x000fe40000000800 */
[----:B------:R-:W-:Y:S01]  /*0e80*/  UIADD3 UR7, UR7, UR4, URZ ;  /* 0x0000000407077290 */ /* 0x000fe2000fffe03f */
[----:B------:R-:W-:Y:S02]  /*0e90*/  UMOV UR11, 0xffffffff ;  /* 0xffffffff000b7882 */ /* 0x000fe40000000000 */
[----:B------:R-:W-:Y:S01]  /*0ea0*/  ULDC.64 UR4, c[0x0][0x640] ;  /* 0x0001900000047ab9 */ /* 0x000fe20000000a00 */
[----:B------:R-:W-:Y:S01]  /*0eb0*/  USHF.R.U64 UR16, UR6, UR9, UR7 ;  /* 0x0000000906107299 */ /* 0x000fe20008001207 */
[----:B------:R-:W-:Y:S01]  /*0ec0*/  ISETP.NE.U32.AND P0, PT, RZ, UR4, PT ;  /* 0x00000004ff007c0c */ /* 0x000fe2000bf05070 */
[----:B------:R-:W-:-:S02]  /*0ed0*/  USHF.R.U32.HI UR7, URZ, UR9, UR7 ;  /* 0x000000093f077299 */ /* 0x000fc40008011607 */
[----:B------:R-:W-:Y:S01]  /*0ee0*/  USHF.L.U32 UR6, UR11, UR18, URZ ;  /* 0x000000120b067299 */ /* 0x000fe2000800063f */
[----:B------:R-:W-:Y:S01]  /*0ef0*/  ISETP.NE.AND.EX P0, PT, RZ, UR5, PT, P0 ;  /* 0x00000005ff007c0c */ /* 0x000fe2000bf05300 */
[----:B------:R-:W-:Y:S02]  /*0f00*/  USHF.R.U64 UR22, UR16, UR10, UR7 ;  /* 0x0000000a10167299 */ /* 0x000fe40008001207 */
[----:B------:R-:W-:Y:S02]  /*0f10*/  USHF.R.U32.HI UR7, URZ, UR10, UR7 ;  /* 0x0000000a3f077299 */ /* 0x000fe40008011607 */
[----:B------:R-:W-:Y:S02]  /*0f20*/  UISETP.NE.AND UP1, UPT, UR46, URZ, UPT ;  /* 0x0000003f2e00728c */ /* 0x000fe4000bf25270 */
[----:B------:R-:W-:Y:S01]  /*0f30*/  USHF.R.U64 UR23, UR22, UR18, UR7 ;  /* 0x0000001216177299 */ /* 0x000fe20008001207 */
[----:B------:R-:W-:Y:S01]  /*0f40*/  ULDC UR17, c[0x0][0x600] ;  /* 0x0001800000117ab9 */ /* 0x000fe20000000800 */
[----:B------:R-:W-:-:S02]  /*0f50*/  ULOP3.LUT UR13, URZ, UR6, URZ, 0x33, !UPT ;  /* 0x000000063f0d7292 */ /* 0x000fc4000f8e333f */
[----:B------:R-:W-:Y:S02]  /*0f60*/  UIADD3 UR15, UR17, -0x1, URZ ;  /* 0xffffffff110f7890 */ /* 0x000fe4000fffe03f */
[----:B------:R-:W-:Y:S02]  /*0f70*/  USEL UR12, UR8, UR12, !UP1 ;  /* 0x0000000c080c7287 */ /* 0x000fe4000c800000 */
[----:B------:R-:W-:Y:S01]  /*0f80*/  USHF.R.U32.HI UR7, URZ, UR18, UR7 ;  /* 0x000000123f077299 */ /* 0x000fe20008011607 */
[----:B------:R-:W-:Y:S01]  /*0f90*/  ULDC UR19, c[0x0][0x648] ;  /* 0x0001920000137ab9 */ /* 0x000fe20000000800 */
[----:B------:R-:W-:Y:S01]  /*0fa0*/  ULDC UR20, c[0x0][0x638] ;  /* 0x00018e0000147ab9 */ /* 0x000fe20000000800 */
[----:B------:R-:W-:Y:S01]  /*0fb0*/  UMOV UR21, 0x1 ;  /* 0x0000000100157882 */ /* 0x000fe20000000000 */
[----:B------:R-:W-:Y:S01]  /*0fc0*/  UMOV UR6, UR23 ;  /* 0x0000001700067c82 */ /* 0x000fe20008000000 */
[----:B------:R-:W-:Y:S07]  /*0fd0*/  @!P0 BRA `(.L_x_11) ;  /* 0x0000000000308947 */ /* 0x000fee0003800000 */
[----:B------:R-:W-:Y:S02]  /*0fe0*/  ULDC UR10, c[0x0][0x64c] ;  /* 0x00019300000a7ab9 */ /* 0x000fe40000000800 */
        /* <DEDUP_REMOVED lines=8> */
[----:B------:R-:W-:-:S07]  /*1070*/  UIMAD.WIDE.U32.X UR4, UR14, UR5, UR10, UP0 ;  /* 0x000000050e0472a5 */ /* 0x000fce00080e040a */
[----:B------:R-:W-:Y:S01]  /*1080*/  UMOV UR6, UR4 ;  /* 0x0000000400067c82 */ /* 0x000fe20008000000 */
[----:B------:R-:W-:-:S05]  /*1090*/  UMOV UR7, UR5 ;  /* 0x0000000500077c82 */ /* 0x000fca0008000000 */
.L_x_11:
[----:B------:R-:W-:Y:S01]  /*10a0*/  USHF.R.U64 UR5, UR6, UR19, UR7 ;  /* 0x0000001306057299 */ /* 0x000fe20008001207 */
[----:B------:R-:W-:Y:S01]  /*10b0*/  IMAD.MOV.U32 R0, RZ, RZ, 0x1 ;  /* 0x00000001ff007424 */ /* 0x000fe200078e00ff */
[----:B------:R-:W-:Y:S02]  /*10c0*/  USHF.L.U32 UR4, UR21, UR18, URZ ;  /* 0x0000001215047299 */ /* 0x000fe4000800063f */
[----:B------:R-:W-:Y:S02]  /*10d0*/  ULOP3.LUT UR13, UR22, UR13, URZ, 0xc0, !UPT ;  /* 0x0000000d160d7292 */ /* 0x000fe4000f8ec03f */
[----:B------:R-:W-:Y:S02]  /*10e0*/  UIADD3 UR6, -UR5, URZ, URZ ;  /* 0x0000003f05067290 */ /* 0x000fe4000fffe13f */
[----:B------:R-:W-:Y:S02]  /*10f0*/  UIMAD UR13, UR4, UR5, UR13 ;  /* 0x00000005040d72a4 */ /* 0x000fe4000f8e020d */
[----:B------:R-:W-:-:S02]  /*1100*/  ULOP3.LUT UR15, UR16, UR15, URZ, 0xc0, !UPT ;  /* 0x0000000f100f7292 */ /* 0x000fc4000f8ec03f */
[----:B------:R-:W-:Y:S01]  /*1110*/  UIMAD UR4, UR6, UR20, UR23 ;  /* 0x00000014060472a4 */ /* 0x000fe2000f8e0217 */
[----:B------:R-:W-:Y:S01]  /*1120*/  ULDC UR5, c[0x0][0x610] ;  /* 0x0001840000057ab9 */ /* 0x000fe20000000800 */
[----:B------:R-:W-:Y:S02]  /*1130*/  UISETP.NE.AND UP0, UPT, UR46, URZ, UPT ;  /* 0x0000003f2e00728c */ /* 0x000fe4000bf05270 */
[----:B------:R-:W-:Y:S02]  /*1140*/  UIMAD UR12, UR13, UR5, UR12 ;  /* 0x000000050d0c72a4 */ /* 0x000fe4000f8e020c */
[----:B------:R-:W-:-:S04]  /*1150*/  UIMAD UR4, UR4, UR17, UR15 ;  /* 0x00000011040472a4 */ /* 0x000fc8000f8e020f */
[----:B------:R-:W-:Y:S02]  /*1160*/  USEL UR42, UR4, UR12, !UP0 ;  /* 0x0000000c042a7287 */ /* 0x000fe4000c000000 */
[----:B------:R-:W-:-:S12]  /*1170*/  USEL UR41, UR12, UR4, !UP0 ;  /* 0x000000040c297287 */ /* 0x000fd8000c000000 */
.L_x_9:
[----:B------:R-:W-:-:S08]  /*1180*/  NOP ;  /* 0x0000000000007918 */ /* 0x000fd00000000000 */
[----:B------:R-:W0:Y:S02]  /*1190*/  USETMAXREG.TRY_ALLOC.CTAPOOL UP0, 0xe8 ;  /* 0x000000e8000079c8 */ /* 0x000e240008000600 */
[----:B0-----:R-:W-:-:S13]  /*11a0*/  PLOP3.LUT P0, PT, PT, PT, UP0, 0x80, 0x0 ;  /* 0x000000000000781c */ /* 0x001fda0003f0f008 */
[----:B------:R-:W-:Y:S05]  /*11b0*/  @!P0 BRA `(.L_x_9) ;  /* 0xfffffffc00f08947 */ /* 0x000fea000383ffff */
[----:B------:R-:W-:Y:S01]  /*11c0*/  ULDC.64 UR4, c[0x0][0x598] ;  /* 0x0001660000047ab9 */ /* 0x000fe20000000a00 */
[----:B------:R-:W-:Y:S01]  /*11d0*/  ULDC.64 UR36, c[0x0][0x208] ;  /* 0x0000820000247ab9 */ /* 0x000fe20000000a00 */
[----:B------:R-:W-:-:S04]  /*11e0*/  ISETP.NE.U32.AND P0, PT, RZ, UR4, PT ;  /* 0x00000004ff007c0c */ /* 0x000fc8000bf05070 */
[----:B------:R-:W-:-:S13]  /*11f0*/  ISETP.NE.AND.EX P0, PT, RZ, UR5, PT, P0 ;  /* 0x00000005ff007c0c */ /* 0x000fda000bf05300 */
[----:B------:R-:W-:Y:S05]  /*1200*/  @!P0 BRA `(.L_x_12) ;  /* 0x00000000001c8947 */ /* 0x000fea0003800000 */
[----:B------:R-:W0:Y:S02]  /*1210*/  LDC.64 R4, c[0x0][0x598] ;  /* 0x00016600ff047b82 */ /* 0x000e240000000a00 */
[----:B0-----:R-:W2:Y:S02]  /*1220*/  LDG.E.64 R4, desc[UR36][R4.64] ;  /* 0x0000002404047981 */ /* 0x001ea4000c1e1b00 */
[----:B--2---:R-:W-:-:S04]  /*1230*/  ISETP.NE.U32.AND P0, PT, R4, RZ, PT ;  /* 0x000000ff0400720c */ /* 0x004fc80003f05070 */
[----:B------:R-:W-:-:S13]  /*1240*/  ISETP.NE.AND.EX P0, PT, R5, RZ, PT, P0 ;  /* 0x000000ff0500720c */ /* 0x000fda0003f05300 */
[----:B------:R-:W-:Y:S05]  /*1250*/  @!P0 BRA `(.L_x_12) ;  /* 0x0000000000088947 */ /* 0x000fea0003800000 */
[----:B------:R0:W5:Y:S01]  /*1260*/  LD.E R23, desc[UR36][R4.64] ;  /* 0x0000002404177980 */ /* 0x000162000c101900 */
[----:B------:R-:W-:Y:S05]  /*1270*/  BRA `(.L_x_13) ;  /* 0x0000000000247947 */ /* 0x000fea0003800000 */
.L_x_12:
[----:B------:R-:W-:Y:S02]  /*1280*/  ULDC.64 UR4, c[0x0][0x588] ;  /* 0x0001620000047ab9 */ /* 0x000fe40000000a00 */
[----:B------:R-:W-:-:S04]  /*1290*/  ISETP.NE.U32.AND P0, PT, RZ, UR4, PT ;  /* 0x00000004ff007c0c */ /* 0x000fc8000bf05070 */
[----:B------:R-:W-:-:S13]  /*12a0*/  ISETP.NE.AND.EX P0, PT, RZ, UR5, PT, P0 ;  /* 0x00000005ff007c0c */ /* 0x000fda000bf05300 */
[----:B------:R-:W-:Y:S05]  /*12b0*/  @!P0 BRA `(.L_x_14) ;  /* 0x00000000000c8947 */ /* 0x000fea0003800000 */
[----:B------:R-:W0:Y:S02]  /*12c0*/  LDC.64 R4, c[0x0][0x588] ;  /* 0x00016200ff047b82 */ /* 0x000e240000000a00 */
[----:B0-----:R1:W5:Y:S01]  /*12d0*/  LDG.E R23, desc[UR36][R4.64] ;  /* 0x0000002404177981 */ /* 0x001362000c1e1900 */
[----:B------:R-:W-:Y:S05]  /*12e0*/  BRA `(.L_x_13) ;  /* 0x0000000000087947 */ /* 0x000fea0003800000 */
.L_x_14:
[----:B------:R-:W-:Y:S02]  /*12f0*/  ULDC UR4, c[0x0][0x580] ;  /* 0x0001600000047ab9 */ /* 0x000fe40000000800 */
[----:B------:R-:W-:-:S07]  /*1300*/  IMAD.U32 R23, RZ, RZ, UR4 ;  /* 0x00000004ff177e24 */ /* 0x000fce000f8e00ff */
.L_x_13:
[----:B------:R-:W-:Y:S02]  /*1310*/  ULDC.64 UR4, c[0x0][0x5a0] ;  /* 0x0001680000047ab9 */ /* 0x000fe40000000a00 */
[----:B------:R-:W-:-:S04]  /*1320*/  ISETP.NE.U32.AND P0, PT, RZ, UR4, PT ;  /* 0x00000004ff007c0c */ /* 0x000fc8000bf05070 */
[----:B------:R-:W-:-:S13]  /*1330*/  ISETP.NE.AND.EX P0, PT, RZ, UR5, PT, P0 ;  /* 0x00000005ff007c0c */ /* 0x000fda000bf05300 */
[----:B------:R-:W-:Y:S05]  /*1340*/  @!P0 BRA `(.L_x_15) ;  /* 0x00000000001c8947 */ /* 0x000fea0003800000 */
[----:B01----:R-:W0:Y:S02]  /*1350*/  LDC.64 R4, c[0x0][0x5a0] ;  /* 0x00016800ff047b82 */ /* 0x003e240000000a00 */
[----:B0-----:R-:W2:Y:S02]  /*1360*/  LDG.E.64 R4, desc[UR36][R4.64] ;  /* 0x0000002404047981 */ /* 0x001ea4000c1e1b00 */
[----:B--2---:R-:W-:-:S04]  /*1370*/  ISETP.NE.U32.AND P0, PT, R4, RZ, PT ;  /* 0x000000ff0400720c */ /* 0x004fc80003f05070 */
[----:B------:R-:W-:-:S13]  /*1380*/  ISETP.NE.AND.EX P0, PT, R5, RZ, PT, P0 ;  /* 0x000000ff0500720c */ /* 0x000fda0003f05300 */
[----:B------:R-:W-:Y:S05]  /*1390*/  @!P0 BRA `(.L_x_15) ;  /* 0x0000000000088947 */ /* 0x000fea0003800000 */
[----:B------:R0:W5:Y:S01]  /*13a0*/  LD.E R22, desc[UR36][R4.64] ;  /* 0x0000002404167980 */ /* 0x000162000c101900 */
[----:B------:R-:W-:Y:S05]  /*13b0*/  BRA `(.L_x_16) ;  /* 0x0000000000247947 */ /* 0x000fea0003800000 */
.L_x_15:
[----:B------:R-:W-:Y:S02]  /*13c0*/  ULDC.64 UR4, c[0x0][0x590] ;  /* 0x0001640000047ab9 */ /* 0x000fe40000000a00 */
[----:B------:R-:W-:-:S04]  /*13d0*/  ISETP.NE.U32.AND P0, PT, RZ, UR4, PT ;  /* 0x00000004ff007c0c */ /* 0x000fc8000bf05070 */
[----:B------:R-:W-:-:S13]  /*13e0*/  ISETP.NE.AND.EX P0, PT, RZ, UR5, PT, P0 ;  /* 0x00000005ff007c0c */ /* 0x000fda000bf05300 */
[----:B------:R-:W-:Y:S05]  /*13f0*/  @!P0 BRA `(.L_x_17) ;  /* 0x00000000000c8947 */ /* 0x000fea0003800000 */
[----:B01----:R-:W0:Y:S02]  /*1400*/  LDC.64 R4, c[0x0][0x590] ;  /* 0x00016400ff047b82 */ /* 0x003e240000000a00 */
[----:B0-----:R1:W5:Y:S01]  /*1410*/  LDG.E R22, desc[UR36][R4.64] ;  /* 0x0000002404167981 */ /* 0x001362000c1e1900 */
[----:B------:R-:W-:Y:S05]  /*1420*/  BRA `(.L_x_16) ;  /* 0x0000000000087947 */ /* 0x000fea0003800000 */
.L_x_17:
[----:B------:R-:W-:Y:S02]  /*1430*/  ULDC UR4, c[0x0][0x584] ;  /* 0x0001610000047ab9 */ /* 0x000fe40000000800 */
[----:B------:R-:W-:-:S07]  /*1440*/  IMAD.U32 R22, RZ, RZ, UR4 ;  /* 0x00000004ff167e24 */ /* 0x000fce000f8e00ff */
.L_x_16:
[----:B------:R-:W-:-:S13]  /*1450*/  LOP3.LUT P0, RZ, R0, 0xff, RZ, 0xc0, !PT ;  /* 0x000000ff00ff7812 */ /* 0x000fda000780c0ff */
[----:B------:R-:W-:Y:S05]  /*1460*/  @!P0 EXIT ;  /* 0x000000000000894d */ /* 0x000fea0003800000 */
[----:B------:R-:W-:Y:S01]  /*1470*/  ULDC UR4, c[0x0][0x28c] ;  /* 0x0000a30000047ab9 */ /* 0x000fe20000000800 */
[----:B------:R-:W-:Y:S01]  /*1480*/  UMOV UR38, URZ ;  /* 0x0000003f00267c82 */ /* 0x000fe20008000000 */
[----:B------:R-:W-:Y:S01]  /*1490*/  UIADD3 UR4, UR4, 0xf, URZ ;  /* 0x0000000f04047890 */ /* 0x000fe2000fffe03f */
[----:B------:R-:W-:-:S03]  /*14a0*/  UMOV UR39, URZ ;  /* 0x0000003f00277c82 */ /* 0x000fc60008000000 */
[----:B------:R-:W-:-:S04]  /*14b0*/  USHF.R.S32.HI UR5, URZ, 0x1f, UR4 ;  /* 0x0000001f3f057899 */ /* 0x000fc80008011404 */
[----:B------:R-:W-:-:S04]  /*14c0*/  ULEA.HI UR5, UR5, UR4, URZ, 0x4 ;  /* 0x0000000405057291 */ /* 0x000fc8000f8f203f */
[----:B------:R-:W-:-:S12]  /*14d0*/  USHF.R.S32.HI UR44, URZ, 0x4, UR5 ;  /* 0x000000043f2c7899 */ /* 0x000fd80008011405 */
.L_x_177:
[----:B------:R-:W-:Y:S01]  /*14e0*/  LOP3.LUT R0, R2, 0x80, RZ, 0xc0, !PT ;  /* 0x0000008002007812 */ /* 0x000fe200078ec0ff */
[----:B--2---:R-:W2:Y:S01]  /*14f0*/  S2UR UR6, SR_CgaCtaId ;  /* 0x00000000000679c3 */ /* 0x004ea20000008800 */
[----:B------:R-:W-:Y:S02]  /*1500*/  UMOV UR45, 0x400 ;  /* 0x00000400002d7882 */ /* 0x000fe40000000000 */
[----:B------:R-:W-:-:S06]  /*1510*/  SHF.R.U32.HI R0, RZ, 0x7, R0 ;  /* 0x00000007ff007819 */ /* 0x000fcc0000011600 */
[----:B------:R-:W3:Y:S01]  /*1520*/  SHFL.IDX PT, R0, R0, RZ, 0x1f ;  /* 0x00001fff00007589 */ /* 0x000ee200000e0000 */
[----:B--2---:R-:W-:Y:S01]  /*1530*/  ULEA UR45, UR6, UR45, 0x18 ;  /* 0x0000002d062d7291 */ /* 0x004fe2000f8ec03f */
[----:B---3--:R-:W-:-:S13]  /*1540*/  R2UR UR4, R0 ;  /* 0x00000000000472ca */ /* 0x008fda00000e0000 */
[----:B------:R-:W-:-:S04]  /*1550*/  ULEA.HI UR5, UR4, UR4, URZ, 0x1 ;  /* 0x0000000404057291 */ /* 0x000fc8000f8f083f */
[----:B------:R-:W-:-:S04]  /*1560*/  ULOP3.LUT UR5, UR5, 0x1ffffe, URZ, 0xc0, !UPT ;  /* 0x001ffffe05057892 */ /* 0x000fc8000f8ec03f */
[----:B------:R-:W-:-:S03]  /*1570*/  UIADD3 UR5, UR4, -UR5, URZ ;  /* 0x8000000504057290 */ /* 0x000fc6000fffe03f */
[----:B------:R-:W-:Y:S01]  /*1580*/  ULDC UR4, c[0x0][0x28c] ;  /* 0x0000a30000047ab9 */ /* 0x000fe20000000800 */
[----:B------:R-:W-:Y:S01]  /*1590*/  ULEA UR5, UR5, UR45, 0xb ;  /* 0x0000002d05057291 */ /* 0x000fe2000f8e583f */
[----:B------:R-:W-:-:S03]  /*15a0*/  ISETP.LT.AND P0, PT, RZ, UR4, PT ;  /* 0x00000004ff007c0c */ /* 0x000fc6000bf01270 */
[----:B------:R-:W-:-:S04]  /*15b0*/  UIADD3 UR5, UR5, 0x200, URZ ;  /* 0x0000020005057890 */ /* 0x000fc8000fffe03f */
[----:B------:R-:W-:-:S04]  /*15c0*/  USHF.R.U32.HI UR5, URZ, 0x4, UR5 ;  /* 0x000000043f057899 */ /* 0x000fc80008011605 */
[----:B------:R-:W-:Y:S02]  /*15d0*/  ULOP3.LUT UR47, UR5, 0x3fff, URZ, 0xc0, !UPT ;  /* 0x00003fff052f7892 */ /* 0x000fe4000f8ec03f */
[----:B01--45:R-:W-:Y:S10]  /*15e0*/  @P0 BRA `(.L_x_18) ;  /* 0x0000000000400947 */ /* 0x033ff40003800000 */
[----:B------:R-:W-:Y:S01]  /*15f0*/  MOV R0, 0x0 ;  /* 0x0000000000007802 */ /* 0x000fe20000000f00 */
[----:B------:R-:W-:Y:S01]  /*1600*/  ULDC.64 UR4, c[0x4][0x68] ;  /* 0x01001a0000047ab9 */ /* 0x000fe20000000a00 */
[----:B------:R-:W-:Y:S01]  /*1610*/  ULDC.64 UR6, c[0x4][0x8] ;  /* 0x0100020000067ab9 */ /* 0x000fe20000000a00 */
[----:B01----:R-:W-:Y:S01]  /*1620*/  IMAD.U32 R4, RZ, RZ, UR4 ;  /* 0x00000004ff047e24 */ /* 0x003fe2000f8e00ff */
[----:B------:R0:W1:Y:S01]  /*1630*/  LDC.64 R14, c[0x4][R0] ;  /* 0x01000000000e7b82 */ /* 0x0000620000000a00 */
[----:B------:R-:W-:Y:S01]  /*1640*/  IMAD.U32 R5, RZ, RZ, UR5 ;  /* 0x00000005ff057e24 */ /* 0x000fe2000f8e00ff */
[----:B------:R-:W-:Y:S01]  /*1650*/  ULDC.64 UR4, c[0x4][0x70] ;  /* 0x01001c0000047ab9 */ /* 0x000fe20000000a00 */
[----:B------:R-:W-:Y:S02]  /*1660*/  IMAD.U32 R10, RZ, RZ, UR6 ;  /* 0x00000006ff0a7e24 */ /* 0x000fe4000f8e00ff */
[----:B------:R-:W-:Y:S02]  /*1670*/  IMAD.U32 R6, RZ, RZ, UR4 ;  /* 0x00000004ff067e24 */ /* 0x000fe4000f8e00ff */
[----:B------:R-:W-:-:S02]  /*1680*/  IMAD.U32 R7, RZ, RZ, UR5 ;  /* 0x00000005ff077e24 */ /* 0x000fc4000f8e00ff */
[----:B------:R-:W-:Y:S02]  /*1690*/  IMAD.U32 R11, RZ, RZ, UR7 ;  /* 0x00000007ff0b7e24 */ /* 0x000fe4000f8e00ff */
[----:B------:R-:W-:Y:S02]  /*16a0*/  IMAD.MOV.U32 R8, RZ, RZ, 0x1e1 ;  /* 0x000001e1ff087424 */ /* 0x000fe400078e00ff */
[----:B------:R-:W-:Y:S02]  /*16b0*/  IMAD.MOV.U32 R12, RZ, RZ, 0x1 ;  /* 0x00000001ff0c7424 */ /* 0x000fe400078e00ff */
[----:B0-----:R-:W-:-:S07]  /*16c0*/  IMAD.MOV.U32 R13, RZ, RZ, RZ ;  /* 0x000000ffff0d7224 */ /* 0x001fce00078e00ff */
[----:B------:R-:W-:-:S07]  /*16d0*/  LEPC R20, `(.L_x_18) ;  /* 0x000000001014794e */ /* 0x000fce0000000000 */
[----:B-1---5:R-:W-:Y:S05]  /*16e0*/  CALL.ABS.NOINC R14 ;  /* 0x000000000e007343 */ /* 0x022fea0003c00000 */
.L_x_18:
[----:B------:R-:W-:-:S06]  /*16f0*/  ULOP3.LUT UR4, UR40, 0x1, URZ, 0xfc, !UPT ;  /* 0x0000000128047892 */ /* 0x000fcc000f8efc3f */
[----:B------:R-:W-:-:S05]  /*1700*/  IMAD.U32 R0, RZ, RZ, UR4 ;  /* 0x00000004ff007e24 */ /* 0x000fca000f8e00ff */
[----:B------:R-:W-:-:S13]  /*1710*/  ISETP.NE.AND P0, PT, R0, 0x3, PT ;  /* 0x000000030000780c */ /* 0x000fda0003f05270 */
[----:B------:R-:W-:Y:S05]  /*1720*/  @!P0 BRA `(.L_x_19) ;  /* 0x0000000000048947 */ /* 0x000fea0003800000 */
[----:B------:R-:W-:Y:S01]  /*1730*/  BPT.TRAP 0x1 ;  /* 0x000000040000795c */ /* 0x000fe20000300000 */
.L_x_19:
[----:B------:R-:W-:Y:S02]  /*1740*/  IMAD.U32 R3, RZ, RZ, UR39 ;  /* 0x00000027ff037e24 */ /* 0x000fe4000f8e00ff */
[----:B------:R-:W-:-:S03]  /*1750*/  IMAD.U32 R0, RZ, RZ, UR38 ;  /* 0x00000026ff007e24 */ /* 0x000fc6000f8e00ff */
[----:B------:R-:W-:Y:S02]  /*1760*/  LEA R3, R3, UR45, 0x3 ;  /* 0x0000002d03037c11 */ /* 0x000fe4000f8e18ff */
[----:B------:R-:W-:-:S04]  /*1770*/  SHF.L.U32 R0, R0, 0x1f, RZ ;  /* 0x0000001f00007819 */ /* 0x000fc800000006ff */
[----:B------:R2:W3:Y:S01]  /*1780*/  SYNCS.PHASECHK.TRANS64.TRYWAIT P1, [R3+URZ], R0 ;  /* 0x00000000030075a7 */ /* 0x0004e2000802017f */
[----:B------:R-:W-:Y:S05]  /*1790*/  @!P0 BRA `(.L_x_20) ;  /* 0x0000000000048947 */ /* 0x000fea0003800000 */
[----:B------:R-:W-:Y:S01]  /*17a0*/  BPT.TRAP 0x1 ;  /* 0x000000040000795c */ /* 0x000fe20000300000 */
.L_x_20:
[----:B---3--:R-:W-:Y:S05]  /*17b0*/  @P1 BRA `(.L_x_21) ;  /* 0x0000000000081947 */ /* 0x008fea0003800000 */
[----:B------:R-:W3:Y:S02]  /*17c0*/  SYNCS.PHASECHK.TRANS64.TRYWAIT P1, [R3+URZ], R0 ;  /* 0x00000000030075a7 */ /* 0x000ee4000802017f */
[----:B---3--:R-:W-:Y:S05]  /*17d0*/  @!P1 BRA `(.L_x_22) ;  /* 0x000000e400489947 */ /* 0x008fea0003800000 */
.L_x_21:
[----:B------:R-:W-:-:S04]  /*17e0*/  UISETP.LT.AND UP0, UPT, UR44, 0x1, UPT ;  /* 0x000000012c00788c */ /* 0x000fc8000bf01270 */
[----:B------:R-:W-:-:S06]  /*17f0*/  USEL UR4, UR44, 0x1, UP0 ;  /* 0x000000012c047887 */ /* 0x000fcc0008000000 */
[----:B--23--:R-:W-:Y:S01]  /*1800*/  IMAD.U32 R0, RZ, RZ, UR4 ;  /* 0x00000004ff007e24 */ /* 0x00cfe2000f8e00ff */
[----:B------:R-:W-:Y:S05]  /*1810*/  WARPSYNC.ALL ;  /* 0x0000000000007948 */ /* 0x000fea0003800000 */
[----:B------:R-:W-:-:S04]  /*1820*/  IADD3 R0, -R0, UR44, RZ ;  /* 0x0000002c00007c10 */ /* 0x000fc8000fffe1ff */
[----:B------:R-:W-:Y:S01]  /*1830*/  ISETP.GE.AND P1, PT, R0, 0x1, PT ;  /* 0x000000010000780c */ /* 0x000fe20003f26270 */
[----:B------:R-:W-:Y:S01]  /*1840*/  UIADD3 UR4, UR45, 0x2a200, URZ ;  /* 0x0002a2002d047890 */ /* 0x000fe2000fffe03f */
[----:B------:R-:W-:Y:S01]  /*1850*/  WARPGROUP.ARRIVE ;  /* 0x00000000000079c5 */ /* 0x000fe20000000000 */
[----:B------:R-:W-:Y:S02]  /*1860*/  ULOP3.LUT UR47, UR47, 0x10000, URZ, 0xfc, !UPT ;  /* 0x000100002f2f7892 */ /* 0x000fe4000f8efc3f */
[----:B------:R-:W-:Y:S02]  /*1870*/  USHF.R.U32.HI UR4, URZ, 0x4, UR4 ;  /* 0x000000043f047899 */ /* 0x000fe40008011604 */
[----:B------:R-:W-:Y:S02]  /*1880*/  UIMAD UR8, UR39, 0x300, UR47 ;  /* 0x00000300270878a4 */ /* 0x000fe4000f8e022f */
[----:B------:R-:W-:Y:S01]  /*1890*/  ULOP3.LUT UR4, UR4, 0x3fff, URZ, 0xc0, !UPT ;  /* 0x00003fff04047892 */ /* 0x000fe2000f8ec03f */
[----:B------:R-:W-:Y:S01]  /*18a0*/  UMOV UR5, 0xc0000010 ;  /* 0xc000001000057882 */ /* 0x000fe20000000000 */
[----:B------:R-:W-:-:S02]  /*18b0*/  UMOV UR7, 0xc0000010 ;  /* 0xc000001000077882 */ /* 0x000fc40000000000 */
[----:B------:R-:W-:-:S03]  /*18c0*/  ULOP3.LUT UR10, UR4, 0x10000, URZ, 0xfc, !UPT ;  /* 0x00010000040a7892 */ /* 0x000fc6000f8efc3f */
[----:B------:R-:W-:Y:S01]  /*18d0*/  UMOV UR4, UR8 ;  /* 0x0000000800047c82 */ /* 0x000fe20008000000 */
[----:B------:R-:W-:-:S09]  /*18e0*/  ULEA UR6, UR39, UR10, 0x8 ;  /* 0x0000000a27067291 */ /* 0x000fd2000f8e403f */
[----:B------:R-:W-:Y:S01]  /*18f0*/  HGMMA.64x128x16.F32 R152, gdesc[UR4], RZ, !UPT, gsb0 ;  /* 0x01e00000049879f0 */ /* 0x000fe2000c0008ff */
[----:B------:R-:W-:Y:S01]  /*1900*/  UIADD3 UR4, UR8, 0x100, URZ ;  /* 0x0000010008047890 */ /* 0x000fe2000fffe03f */
[----:B------:R-:W-:Y:S01]  /*1910*/  UMOV UR5, 0xc0000010 ;  /* 0xc000001000057882 */ /* 0x000fe20000000000 */
[----:B------:R-:W-:Y:S02]  /*1920*/  WARPGROUP.DEPBAR.LE gsb0, 0x0 ;  /* 0x00008000000079c5 */ /* 0x000fe40000010000 */
[----:B------:R-:W-:-:S07]  /*1930*/  WARPGROUP.ARRIVE ;  /* 0x00000000000079c5 */ /* 0x000fce0000000000 */
[----:B------:R-:W-:Y:S01]  /*1940*/  HGMMA.64x128x16.F32 R88, gdesc[UR4], RZ, !UPT, gsb0 ;  /* 0x01e00000045879f0 */ /* 0x000fe2000c0008ff */
[----:B------:R-:W-:Y:S01]  /*1950*/  UIADD3 UR4, UR8, 0x200, URZ ;  /* 0x0000020008047890 */ /* 0x000fe2000fffe03f */
[----:B------:R-:W-:Y:S01]  /*1960*/  UMOV UR5, 0xc0000010 ;  /* 0xc000001000057882 */ /* 0x000fe20000000000 */
[----:B------:R-:W-:Y:S02]  /*1970*/  WARPGROUP.DEPBAR.LE gsb0, 0x0 ;  /* 0x00008000000079c5 */ /* 0x000fe40000010000 */
[----:B------:R-:W-:-:S07]  /*1980*/  WARPGROUP.ARRIVE ;  /* 0x00000000000079c5 */ /* 0x000fce0000000000 */
[----:B------:R-:W-:Y:S03]  /*1990*/  HGMMA.64x128x16.F32 R24, gdesc[UR4], RZ, !UPT, gsb0 ;  /* 0x01e00000041879f0 */ /* 0x000fe6000c0008ff */
[----:B------:R-:W-:Y:S02]  /*19a0*/  WARPGROUP.DEPBAR.LE gsb0, 0x0 ;  /* 0x00008000000079c5 */ /* 0x000fe40000010000 */
[----:B------:R-:W-:Y:S05]  /*19b0*/  @!P1 BRA `(.L_x_23) ;  /* 0x0000000000e89947 */ /* 0x000fea0003800000 */
[----:B------:R-:W-:Y:S01]  /*19c0*/  UIADD3 UR4, UR39, 0x1, URZ ;  /* 0x0000000127047890 */ /* 0x000fe2000fffe03f */
[----:B------:R-:W-:Y:S02]  /*19d0*/  IMAD.MOV.U32 R3, RZ, RZ, R0 ;  /* 0x000000ffff037224 */ /* 0x000fe400078e0000 */
[----:B01----:R-:W-:Y:S01]  /*19e0*/  IMAD.U32 R4, RZ, RZ, UR39 ;  /* 0x00000027ff047e24 */ /* 0x003fe2000f8e00ff */
[----:B------:R-:W-:-:S04]  /*19f0*/  UISETP.NE.AND UP0, UPT, UR4, 0xe, UPT ;  /* 0x0000000e0400788c */ /* 0x000fc8000bf05270 */
[----:B------:R-:W-:Y:S02]  /*1a00*/  USEL UR5, URZ, 0x1, UP0 ;  /* 0x000000013f057887 */ /* 0x000fe40008000000 */
[----:B------:R-:W-:Y:S02]  /*1a10*/  USEL UR8, UR4, URZ, UP0 ;  /* 0x0000003f04087287 */ /* 0x000fe40008000000 */
[----:B------:R-:W-:-:S06]  /*1a20*/  ULOP3.LUT UR5, UR38, UR5, URZ, 0x3c, !UPT ;  /* 0x0000000526057292 */ /* 0x000fcc000f8e3c3f */
[----:B------:R-:W-:-:S07]  /*1a30*/  IMAD.U32 R7, RZ, RZ, UR5 ;  /* 0x00000005ff077e24 */ /* 0x000fce000f8e00ff */
.L_x_30:
[----:B------:R-:W-:Y:S05]  /*1a40*/  @!P0 BRA `(.L_x_24) ;  /* 0x0000000000048947 */ /* 0x000fea0003800000 */
[----:B------:R-:W-:Y:S01]  /*1a50*/  BPT.TRAP 0x1 ;  /* 0x000000040000795c */ /* 0x000fe20000300000 */
.L_x_24:
[----:B------:R-:W-:Y:S01]  /*1a60*/  ULEA UR4, UR8, UR45, 0x3 ;  /* 0x0000002d08047291 */ /* 0x000fe2000f8e183f */
[----:B------:R-:W-:-:S08]  /*1a70*/  SHF.L.U32 R5, R7, 0x1f, RZ ;  /* 0x0000001f07057819 */ /* 0x000fd000000006ff */
[----:B------:R0:W1:Y:S01]  /*1a80*/  SYNCS.PHASECHK.TRANS64.TRYWAIT P1, [UR4], R5 ;  /* 0x00000005ff0075a7 */ /* 0x0000620008020144 */
[----:B------:R-:W-:Y:S05]  /*1a90*/  @!P0 BRA `(.L_x_25) ;  /* 0x0000000000048947 */ /* 0x000fea0003800000 */
[----:B------:R-:W-:Y:S01]  /*1aa0*/  BPT.TRAP 0x1 ;  /* 0x000000040000795c */ /* 0x000fe20000300000 */
.L_x_25:
[----:B-1----:R-:W-:Y:S05]  /*1ab0*/  @P1 BRA `(.L_x_26) ;  /* 0x0000000000081947 */ /* 0x002fea0003800000 */
[----:B------:R-:W1:Y:S02]  /*1ac0*/  SYNCS.PHASECHK.TRANS64.TRYWAIT P1, [UR4], R5 ;  /* 0x00000005ff0075a7 */ /* 0x000e640008020144 */
[----:B-1----:R-:W-:Y:S05]  /*1ad0*/  @!P1 BRA `(.L_x_27) ;  /* 0x000000e0009c9947 */ /* 0x002fea0003800000 */
.L_x_26:
[----:B------:R-:W-:Y:S01]  /*1ae0*/  UIMAD UR9, UR8, 0x300, UR47 ;  /* 0x00000300080978a4 */ /* 0x000fe2000f8e022f */
[----:B------:R-:W-:Y:S01]  /*1af0*/  WARPGROUP.ARRIVE ;  /* 0x00000000000079c5 */ /* 0x000fe20000000000 */
[----:B------:R-:W-:Y:S01]  /*1b00*/  ULEA UR6, UR8, UR10, 0x8 ;  /* 0x0000000a08067291 */ /* 0x000fe2000f8e403f */
[----:B------:R-:W-:Y:S01]  /*1b10*/  UMOV UR5, 0xc0000010 ;  /* 0xc000001000057882 */ /* 0x000fe20000000000 */
[----:B------:R-:W-:-:S03]  /*1b20*/  UMOV UR7, 0xc0000010 ;  /* 0xc000001000077882 */ /* 0x000fc60000000000 */
[----:B------:R-:W-:-:S04]  /*1b30*/  UMOV UR4, UR9 ;  /* 0x0000000900047c82 */ /* 0x000fc80008000000 */
[----:B------:R-:W-:Y:S01]  /*1b40*/  HGMMA.64x128x16.F32 R152, gdesc[UR4], R152, gsb0 ;  /* 0x01e00000049879f0 */ /* 0x000fe20008000898 */
[----:B------:R-:W-:Y:S01]  /*1b50*/  UIADD3 UR4, UR9, 0x100, URZ ;  /* 0x0000010009047890 */ /* 0x000fe2000fffe03f */
[----:B------:R-:W-:Y:S01]  /*1b60*/  UMOV UR5, 0xc0000010 ;  /* 0xc000001000057882 */ /* 0x000fe20000000000 */
[----:B------:R-:W-:Y:S02]  /*1b70*/  WARPGROUP.DEPBAR.LE gsb0, 0x0 ;  /* 0x00008000000079c5 */ /* 0x000fe40000010000 */
[----:B------:R-:W-:-:S07]  /*1b80*/  WARPGROUP.ARRIVE ;  /* 0x00000000000079c5 */ /* 0x000fce0000000000 */
[----:B------:R-:W-:Y:S01]  /*1b90*/  HGMMA.64x128x16.F32 R88, gdesc[UR4], R88, gsb0 ;  /* 0x01e00000045879f0 */ /* 0x000fe20008000858 */
[----:B------:R-:W-:Y:S01]  /*1ba0*/  UIADD3 UR4, UR9, 0x200, URZ ;  /* 0x0000020009047890 */ /* 0x000fe2000fffe03f */
[----:B------:R-:W-:Y:S01]  /*1bb0*/  UMOV UR5, 0xc0000010 ;  /* 0xc000001000057882 */ /* 0x000fe20000000000 */
[----:B------:R-:W-:Y:S02]  /*1bc0*/  WARPGROUP.DEPBAR.LE gsb0, 0x0 ;  /* 0x00008000000079c5 */ /* 0x000fe40000010000 */
[----:B------:R-:W-:-:S07]  /*1bd0*/  WARPGROUP.ARRIVE ;  /* 0x00000000000079c5 */ /* 0x000fce0000000000 */
[----:B------:R-:W-:Y:S03]  /*1be0*/  HGMMA.64x128x16.F32 R24, gdesc[UR4], R24, gsb0 ;  /* 0x01e00000041879f0 */ /* 0x000fe60008000818 */
[----:B------:R-:W-:Y:S02]  /*1bf0*/  WARPGROUP.DEPBAR.LE gsb0, 0x0 ;  /* 0x00008000000079c5 */ /* 0x000fe40000010000 */
[----:B------:R-:W-:Y:S05]  /*1c00*/  @!P0 BRA `(.L_x_28) ;  /* 0x0000000000048947 */ /* 0x000fea0003800000 */
[----:B------:R-:W-:Y:S01]  /*1c10*/  BPT.TRAP 0x1 ;  /* 0x000000040000795c */ /* 0x000fe20000300000 */
.L_x_28:
[----:B------:R-:W-:Y:S01]  /*1c20*/  ISETP.NE.AND P1, PT, R18, RZ, PT ;  /* 0x000000ff1200720c */ /* 0x000fe20003f25270 */
[----:B------:R-:W-:-:S12]  /*1c30*/  UISETP.GT.U32.AND UP0, UPT, UR40, 0x1, UPT ;  /* 0x000000012800788c */ /* 0x000fd8000bf04070 */
[----:B01----:R-:W-:-:S05]  /*1c40*/  @P1 LEA R5, R4, UR45, 0x3 ;  /* 0x0000002d04051c11 */ /* 0x003fca000f8e18ff */
[----:B------:R-:W-:-:S05]  /*1c50*/  @P1 VIADD R6, R5, 0x70 ;  /* 0x0000007005061836 */ /* 0x000fca0000000000 */
[----:B------:R-:W-:-:S04]  /*1c60*/  @P1 PRMT R6, R19, 0x654, R6 ;  /* 0x0000065413061816 */ /* 0x000fc80000000006 */
[----:B------:R0:W-:Y:S01]  /*1c70*/  @P1 SYNCS.ARRIVE.TRANS64.RED.A1T0 RZ, [R6+URZ], RZ ;  /* 0x000000ff06ff19a7 */ /* 0x0001e2000810043f */
[----:B------:R-:W-:-:S13]  /*1c80*/  PLOP3.LUT P1, PT, PT, PT, UP0, 0x80, 0x0 ;  /* 0x000000000000781c */ /* 0x000fda0003f2f008 */
[----:B0-----:R-:W-:Y:S05]  /*1c90*/  @P1 BRA `(.L_x_29) ;  /* 0x0000000000041947 */ /* 0x001fea0003800000 */
[----:B------:R-:W-:Y:S01]  /*1ca0*/  BPT.TRAP 0x1 ;  /* 0x000000040000795c */ /* 0x000fe20000300000 */
.L_x_29:
[----:B------:R-:W-:Y:S01]  /*1cb0*/  UIADD3 UR8, UR8, 0x1, URZ ;  /* 0x0000000108087890 */ /* 0x000fe2000fffe03f */
[C---:B------:R-:W-:Y:S01]  /*1cc0*/  ISETP.GT.AND P2, PT, R3.reuse, 0x1, PT ;  /* 0x000000010300780c */ /* 0x040fe20003f44270 */
[----:B------:R-:W-:Y:S02]  /*1cd0*/  VIADD R4, R4, 0x1 ;  /* 0x0000000104047836 */ /* 0x000fe40000000000 */
[----:B------:R-:W-:Y:S01]  /*1ce0*/  UISETP.NE.AND UP0, UPT, UR8, 0xe, UPT ;  /* 0x0000000e0800788c */ /* 0x000fe2000bf05270 */
[----:B------:R-:W-:Y:S02]  /*1cf0*/  VIADD R3, R3, 0xffffffff ;  /* 0xffffffff03037836 */ /* 0x000fe40000000000 */
[C---:B------:R-:W-:Y:S01]  /*1d00*/  ISETP.NE.AND P1, PT, R4.reuse, 0xe, PT ;  /* 0x0000000e0400780c */ /* 0x040fe20003f25270 */
[----:B------:R-:W-:Y:S02]  /*1d10*/  USEL UR4, URZ, 0x1, UP0 ;  /* 0x000000013f047887 */ /* 0x000fe40008000000 */
[----:B------:R-:W-:Y:S01]  /*1d20*/  USEL UR8, UR8, URZ, UP0 ;  /* 0x0000003f08087287 */ /* 0x000fe20008000000 */
[----:B------:R-:W-:-:S03]  /*1d30*/  SEL R4, R4, RZ, P1 ;  /* 0x000000ff04047207 */ /* 0x000fc60000800000 */
[----:B------:R-:W-:Y:S01]  /*1d40*/  LOP3.LUT R7, R7, UR4, RZ, 0x3c, !PT ;  /* 0x0000000407077c12 */ /* 0x000fe2000f8e3cff */
[----:B------:R-:W-:Y:S07]  /*1d50*/  @P2 BRA `(.L_x_30) ;  /* 0xfffffffc00382947 */ /* 0x000fee000383ffff */
.L_x_23:
[----:B------:R-:W2:Y:S02]  /*1d60*/  LDC R3, c[0x0][0x28c] ;  /* 0x0000a300ff037b82 */ /* 0x000ea40000000800 */
[----:B--2---:R-:W-:-:S13]  /*1d70*/  ISETP.GE.AND P1, PT, R3, 0x1, PT ;  /* 0x000000010300780c */ /* 0x004fda0003f26270 */
[----:B------:R-:W-:Y:S05]  /*1d80*/  @!P1 BRA `(.L_x_31) ;  /* 0x00000000004c9947 */ /* 0x000fea0003800000 */
[----:B------:R-:W-:Y:S05]  /*1d90*/  @!P0 BRA `(.L_x_32) ;  /* 0x0000000000048947 */ /* 0x000fea0003800000 */
[----:B------:R-:W-:Y:S01]  /*1da0*/  BPT.TRAP 0x1 ;  /* 0x000000040000795c */ /* 0x000fe20000300000 */
.L_x_32:
[----:B------:R-:W-:Y:S01]  /*1db0*/  ISETP.NE.AND P0, PT, R18, RZ, PT ;  /* 0x000000ff1200720c */ /* 0x000fe20003f05270 */
[----:B------:R-:W-:-:S12]  /*1dc0*/  BSSY B0, `(.L_x_33) ;  /* 0x000000b000007945 */ /* 0x000fd80003800000 */
[----:B------:R-:W-:Y:S05]  /*1dd0*/  @!P0 BRA `(.L_x_34) ;  /* 0x0000000000248947 */ /* 0x000fea0003800000 */
[----:B------:R-:W-:-:S05]  /*1de0*/  VIADD R0, R0, UR39 ;  /* 0x0000002700007c36 */ /* 0x000fca0008000000 */
[----:B01----:R-:W-:-:S05]  /*1df0*/  SHF.R.U32.HI R4, RZ, 0x1, R0 ;  /* 0x00000001ff047819 */ /* 0x003fca0000011600 */
[----:B------:R-:W-:-:S05]  /*1e00*/  IMAD.WIDE.U32 R4, R4, -0x6db6db6d, RZ ;  /* 0x9249249304047825 */ /* 0x000fca00078e00ff */
[----:B------:R-:W-:-:S05]  /*1e10*/  SHF.R.U32.HI R5, RZ, 0x2, R5 ;  /* 0x00000002ff057819 */ /* 0x000fca0000011605 */
[----:B------:R-:W-:-:S05]  /*1e20*/  IMAD R0, R5, -0xe, R0 ;  /* 0xfffffff205007824 */ /* 0x000fca00078e0200 */
[----:B------:R-:W-:-:S05]  /*1e30*/  LEA R0, R0, UR45, 0x3 ;  /* 0x0000002d00007c11 */ /* 0x000fca000f8e18ff */
[----:B------:R-:W-:-:S05]  /*1e40*/  VIADD R0, R0, 0x70 ;  /* 0x0000007000007836 */ /* 0x000fca0000000000 */
[----:B------:R-:W-:-:S04]  /*1e50*/  PRMT R0, R19, 0x654, R0 ;  /* 0x0000065413007816 */ /* 0x000fc80000000000 */
[----:B------:R2:W-:Y:S03]  /*1e60*/  SYNCS.ARRIVE.TRANS64.RED.A1T0 RZ, [R0+URZ], RZ ;  /* 0x000000ff00ff79a7 */ /* 0x0005e6000810043f */
.L_x_34:
[----:B------:R-:W-:Y:S05]  /*1e70*/  BSYNC B0 ;  /* 0x0000000000007941 */ /* 0x000fea0003800000 */
.L_x_33:
[----:B------:R-:W-:-:S06]  /*1e80*/  UISETP.GT.U32.AND UP0, UPT, UR40, 0x1, UPT ;  /* 0x000000012800788c */ /* 0x000fcc000bf04070 */
[----:B------:R-:W-:-:S13]  /*1e90*/  PLOP3.LUT P0, PT, PT, PT, UP0, 0x80, 0x0 ;  /* 0x000000000000781c */ /* 0x000fda0003f0f008 */
[----:B------:R-:W-:Y:S05]  /*1ea0*/  @P0 BRA `(.L_x_31) ;  /* 0x0000000000040947 */ /* 0x000fea0003800000 */
[----:B------:R-:W-:Y:S01]  /*1eb0*/  BPT.TRAP 0x1 ;  /* 0x000000040000795c */ /* 0x000fe20000300000 */
.L_x_31:
[C---:B--2---:R-:W-:Y:S01]  /*1ec0*/  LOP3.LUT R0, R2.reuse, 0x3, RZ, 0xc0, !PT ;  /* 0x0000000302007812 */ /* 0x044fe200078ec0ff */
[----:B------:R-:W-:Y:S01]  /*1ed0*/  IMAD.MOV.U32 R9, RZ, RZ, -0x2 ;  /* 0xfffffffeff097424 */ /* 0x000fe200078e00ff */
[----:B------:R-:W-:Y:S01]  /*1ee0*/  ULDC UR5, c[0x0][0x288] ;  /* 0x0000a20000057ab9 */ /* 0x000fe20000000800 */
[----:B------:R-:W-:Y:S01]  /*1ef0*/  USHF.L.U32 UR42, UR42, 0x7, URZ ;  /* 0x000000072a2a7899 */ /* 0x000fe2000800063f */
[----:B01----:R-:W-:Y:S01]  /*1f00*/  LOP3.LUT R4, R2, 0x60, RZ, 0xc0, !PT ;  /* 0x0000006002047812 */ /* 0x003fe200078ec0ff */
[----:B------:R-:W-:Y:S01]  /*1f10*/  IMAD R9, R0, R9, UR5 ;  /* 0x0000000500097e24 */ /* 0x000fe2000f8e0209 */
[--C-:B------:R-:W-:Y:S01]  /*1f20*/  SHF.R.U32.HI R0, RZ, 0x7, R2.reuse ;  /* 0x00000007ff007819 */ /* 0x100fe20000011602 */
[----:B------:R-:W-:Y:S01]  /*1f30*/  UIMAD.WIDE UR8, UR41, 0x180, URZ ;  /* 0x00000180290878a5 */ /* 0x000fe2000f8e023f */
[----:B------:R-:W-:Y:S01]  /*1f40*/  SHF.R.U32.HI R3, RZ, 0x2, R2 ;  /* 0x00000002ff037819 */ /* 0x000fe20000011602 */
[----:B------:R-:W-:Y:S01]  /*1f50*/  UIMAD UR41, UR41, 0x180, URZ ;  /* 0x00000180292978a4 */ /* 0x000fe2000f8e023f */
[----:B------:R-:W-:Y:S01]  /*1f60*/  LOP3.LUT R0, R0, 0x1, RZ, 0xc0, !PT ;  /* 0x0000000100007812 */ /* 0x000fe200078ec0ff */
[----:B------:R-:W-:Y:S01]  /*1f70*/  UISETP.GE.AND UP0, UPT, UR42, UR5, UPT ;  /* 0x000000052a00728c */ /* 0x000fe2000bf06270 */
[----:B------:R-:W-:Y:S01]  /*1f80*/  SHF.R.U32.HI R8, RZ, 0x1, R4 ;  /* 0x00000001ff087819 */ /* 0x000fe20000011604 */
[----:B------:R-:W-:Y:S01]  /*1f90*/  UIADD3 UR39, UR44, UR39, URZ ;  /* 0x000000272c277290 */ /* 0x000fe2000fffe03f */
[----:B------:R-:W-:Y:S01]  /*1fa0*/  IMAD.SHL.U32 R5, R2, 0x2, RZ ;  /* 0x0000000202057824 */ /* 0x000fe200078e00ff */
[----:B------:R-:W-:Y:S01]  /*1fb0*/  ULDC UR12, c[0x0][0x284] ;  /* 0x0000a100000c7ab9 */ /* 0x000fe20000000800 */
[----:B------:R-:W-:Y:S01]  /*1fc0*/  IMAD.U32 R4, RZ, RZ, UR42 ;  /* 0x0000002aff047e24 */ /* 0x000fe2000f8e00ff */
[----:B------:R-:W-:Y:S01]  /*1fd0*/  UISETP.GE.OR UP0, UPT, UR41, UR12, UP0 ;  /* 0x0000000c2900728c */ /* 0x000fe20008706670 */
[----:B------:R-:W-:Y:S01]  /*1fe0*/  IMAD.SHL.U32 R6, R0, 0x40, RZ ;  /* 0x0000004000067824 */ /* 0x000fe200078e00ff */
[----:B------:R-:W-:Y:S01]  /*1ff0*/  LOP3.LUT R3, R3, 0x7, RZ, 0xc0, !PT ;  /* 0x0000000703037812 */ /* 0x000fe200078ec0ff */
[----:B------:R-:W-:Y:S01]  /*2000*/  UISETP.GT.U32.AND UP1, UPT, UR39, 0xd, UPT ;  /* 0x0000000d2700788c */ /* 0x000fe2000bf24070 */
[----:B------:R-:W-:Y:S01]  /*2010*/  LOP3.LUT R4, R4, 0x6, R5, 0xf8, !PT ;  /* 0x0000000604047812 */ /* 0x000fe200078ef805 */
[----:B------:R-:W-:Y:S01]  /*2020*/  USHF.R.S32.HI UR13, URZ, 0x1f, UR43 ;  /* 0x0000001f3f0d7899 */ /* 0x000fe2000801142b */
[--C-:B------:R-:W-:Y:S01]  /*2030*/  LOP3.LUT R223, R6, 0x40, R3.reuse, 0xe2, !PT ;  /* 0x0000004006df7812 */ /* 0x100fe200078ee203 */
[----:B------:R-:W-:Y:S01]  /*2040*/  ULDC.64 UR10, c[0x0][0x5d0] ;  /* 0x00017400000a7ab9 */ /* 0x000fe20000000a00 */
[----:B------:R-:W-:Y:S01]  /*2050*/  USHF.R.U32.HI UR4, URZ, 0x1, UR39 ;  /* 0x000000013f047899 */ /* 0x000fe20008011627 */
[----:B------:R-:W-:Y:S01]  /*2060*/  IADD3 R3, RZ, -R8, -R3 ;  /* 0x80000008ff037210 */ /* 0x000fe20007ffe803 */
[----:B------:R-:W-:Y:S01]  /*2070*/  UISETP.LT.U32.AND UP1, UPT, UR44, 0xe, UP1 ;  /* 0x0000000e2c00788c */ /* 0x000fe20008f21070 */
[----:B------:R-:W-:Y:S01]  /*2080*/  PLOP3.LUT P0, PT, PT, PT, UP0, 0x80, 0x0 ;  /* 0x000000000000781c */ /* 0x000fe20003f0f008 */
[----:B------:R-:W-:Y:S01]  /*2090*/  UISETP.GE.U32.AND UP2, UPT, UR44, 0xe, UPT ;  /* 0x0000000e2c00788c */ /* 0x000fe2000bf46070 */
[----:B------:R-:W-:Y:S01]  /*20a0*/  SHF.R.S32.HI R5, RZ, 0x1f, R4 ;  /* 0x0000001fff057819 */ /* 0x000fe20000011404 */
[----:B------:R-:W-:-:S02]  /*20b0*/  UIMAD UR6, UR13, UR10, URZ ;  /* 0x0000000a0d0672a4 */ /* 0x000fc4000f8e023f */
[----:B------:R-:W-:Y:S01]  /*20c0*/  IMAD.U32 R7, RZ, RZ, UR10 ;  /* 0x0000000aff077e24 */ /* 0x000fe2000f8e00ff */
[----:B------:R-:W-:Y:S01]  /*20d0*/  UIMAD.WIDE.U32 UR4, UR4, -0x6db6db6d, URZ ;  /* 0x92492493040478a5 */ /* 0x000fe2000f8e003f */
[----:B------:R-:W-:Y:S01]  /*20e0*/  IMAD R3, R0, -0x40, R3 ;  /* 0xffffffc000037824 */ /* 0x000fe200078e0203 */
[----:B------:R-:W-:Y:S01]  /*20f0*/  USEL UR7, URZ, 0x1, !UP1 ;  /* 0x000000013f077887 */ /* 0x000fe2000c800000 */
[----:B------:R-:W-:Y:S01]  /*2100*/  IMAD.U32 R0, RZ, RZ, UR12 ;  /* 0x0000000cff007e24 */ /* 0x000fe2000f8e00ff */
[----:B------:R-:W-:Y:S02]  /*2110*/  UIMAD UR6, UR43, UR11, UR6 ;  /* 0x0000000b2b0672a4 */ /* 0x000fe4000f8e0206 */
[----:B------:R-:W-:Y:S01]  /*2120*/  IMAD.WIDE.U32 R6, R7, UR43, R4 ;  /* 0x0000002b07067c25 */ /* 0x000fe2000f8e0004 */
[----:B------:R-:W-:Y:S01]  /*2130*/  USHF.R.U32.HI UR4, URZ, 0x2, UR5 ;  /* 0x000000023f047899 */ /* 0x000fe20008011605 */
[----:B------:R-:W-:Y:S01]  /*2140*/  LOP3.LUT R223, R223, UR8, R8, 0xfe, !PT ;  /* 0x00000008dfdf7c12 */ /* 0x000fe2000f8efe08 */
[----:B------:R-:W-:Y:S01]  /*2150*/  ULOP3.LUT UR38, UR38, UR7, URZ, 0x3c, !UPT ;  /* 0x0000000726267292 */ /* 0x000fe2000f8e3c3f */
[----:B------:R-:W-:Y:S01]  /*2160*/  IADD3 R3, R0, -UR41, R3 ;  /* 0x8000002900037c10 */ /* 0x000fe2000fffe003 */
[----:B------:R-:W-:Y:S01]  /*2170*/  UIMAD UR39, UR4, -0xe, UR39 ;  /* 0xfffffff2042778a4 */ /* 0x000fe2000f8e0227 */
[----:B------:R-:W-:Y:S01]  /*2180*/  VIADD R7, R7, UR6 ;  /* 0x0000000607077c36 */ /* 0x000fe20008000000 */
[----:B------:R-:W-:Y:S01]  /*2190*/  @UP2 ULOP3.LUT UR38, UR38, 0x1, UR4, 0x78, !UPT ;  /* 0x0000000126262892 */ /* 0x000fe2000f8e7804 */
[----:B------:R-:W-:Y:S01]  /*21a0*/  VIADD R0, R9, -UR42 ;  /* 0x8000002a09007c36 */ /* 0x000fe20008000000 */
[----:B------:R-:W-:Y:S01]  /*21b0*/  UMOV UR41, 0xffffffff ;  /* 0xffffffff00297882 */ /* 0x000fe20000000000 */
[----:B------:R-:W-:Y:S09]  /*21c0*/  @P0 BRA `(.L_x_35) ;  /* 0x000000b400e40947 */ /* 0x000ff20003800000 */
[----:B-----5:R-:W-:Y:S01]  /*21d0*/  FSETP.NEU.AND P0, PT, R22, RZ, PT ;  /* 0x000000ff1600720b */ /* 0x020fe20003f0d000 */
[----:B------:R-:W-:Y:S01]  /*21e0*/  ULDC.64 UR6, c[0x0][0x5c8] ;  /* 0x0001720000067ab9 */ /* 0x000fe20000000a00 */
[----:B------:R-:W-:Y:S01]  /*21f0*/  ISETP.GT.AND P1, PT, R3, RZ, PT ;  /* 0x000000ff0300720c */ /* 0x000fe20003f24270 */
[----:B------:R-:W-:Y:S01]  /*2200*/  UIMAD UR4, UR9, UR6, URZ ;  /* 0x00000006090472a4 */ /* 0x000fe2000f8e023f */
[----:B------:R-:W-:Y:S01]  /*2210*/  IMAD.U32 R8, RZ, RZ, UR7 ;  /* 0x00000007ff087e24 */ /* 0x000fe2000f8e00ff */
[----:B------:R-:W-:Y:S01]  /*2220*/  BSSY B0, `(.L_x_35) ;  /* 0x0000b73000007945 */ /* 0x000fe20003800000 */
[----:B------:R-:W-:Y:S01]  /*2230*/  IMAD.WIDE.U32 R216, R223, UR6, R6 ;  /* 0x00000006dfd87c25 */ /* 0x000fe2000f8e0006 */
[----:B------:R-:W-:-:S03]  /*2240*/  ISETP.GT.AND P2, PT, R0, RZ, P1 ;  /* 0x000000ff0000720c */ /* 0x000fc60000f44270 */
[----:B------:R-:W-:-:S04]  /*2250*/  IMAD R219, R223, R8, UR4 ;  /* 0x00000004dfdb7e24 */ /* 0x000fc8000f8e0208 */
[----:B------:R-:W-:Y:S01]  /*2260*/  IMAD.IADD R219, R217, 0x1, R219 ;  /* 0x00000001d9db7824 */ /* 0x000fe200078e02db */
[----:B------:R-:W-:Y:S06]  /*2270*/  @!P0 BRA `(.L_x_36) ;  /* 0x0000007c00688947 */ /* 0x000fec0003800000 */
[----:B------:R-:W0:Y:S01]  /*2280*/  LDC.64 R6, c[0x0][0x5b8] ;  /* 0x00016e00ff067b82 */ /* 0x000e220000000a00 */
[----:B------:R-:W-:-:S07]  /*2290*/  ULDC.64 UR4, c[0x0][0x5c0] ;  /* 0x0001700000047ab9 */ /* 0x000fce0000000a00 */
[----:B------:R-:W1:Y:S08]  /*22a0*/  LDC.64 R8, c[0x0][0x5b0] ;  /* 0x00016c00ff087b82 */ /* 0x000e700000000a00 */
[----:B------:R-:W2:Y:S01]  /*22b0*/  LDC.64 R10, c[0x0][0x5a8] ;  /* 0x00016a00ff0a7b82 */ /* 0x000ea20000000a00 */
[----:B0-----:R-:W-:-:S04]  /*22c0*/  IMAD R12, R6, UR13, RZ ;  /* 0x0000000d060c7c24 */ /* 0x001fc8000f8e02ff */
[----:B------:R-:W-:Y:S02]  /*22d0*/  IMAD R7, R7, UR43, R12 ;  /* 0x0000002b07077c24 */ /* 0x000fe4000f8e020c */
[----:B------:R-:W-:-:S04]  /*22e0*/  IMAD.WIDE.U32 R12, R6, UR43, R4 ;  /* 0x0000002b060c7c25 */ /* 0x000fc8000f8e0004 */
[----:B-1----:R-:W-:Y:S02]  /*22f0*/  IMAD R14, R8, UR9, RZ ;  /* 0x00000009080e7c24 */ /* 0x002fe4000f8e02ff */
[----:B------:R-:W-:Y:S02]  /*2300*/  IMAD.IADD R15, R13, 0x1, R7 ;  /* 0x000000010d0f7824 */ /* 0x000fe400078e0207 */
[----:B------:R-:W-:Y:S02]  /*2310*/  IMAD R221, R223, R9, R14 ;  /* 0x00000009dfdd7224 */ /* 0x000fe400078e020e */
[----:B------:R-:W-:-:S04]  /*2320*/  IMAD.MOV.U32 R14, RZ, RZ, R12 ;  /* 0x000000ffff0e7224 */ /* 0x000fc800078e000c */
[----:B------:R-:W-:-:S04]  /*2330*/  IMAD.WIDE.U32 R20, R223, R8, R14 ;  /* 0x00000008df147225 */ /* 0x000fc800078e000e */
[----:B------:R-:W-:Y:S01]  /*2340*/  IMAD.IADD R21, R21, 0x1, R221 ;  /* 0x0000000115157824 */ /* 0x000fe200078e02dd */
[----:B--2---:R-:W-:-:S04]  /*2350*/  LEA R224, P0, R20, R10, 0x1 ;  /* 0x0000000a14e07211 */ /* 0x004fc800078008ff */
[----:B------:R-:W-:-:S05]  /*2360*/  LEA.HI.X R225, R20, R11, R21, 0x1, P0 ;  /* 0x0000000b14e17211 */ /* 0x000fca00000f0c15 */
[----:B------:R-:W2:Y:S01]  /*2370*/  @P2 LDG.E.LTC128B.U16 R222, desc[UR36][R224.64] ;  /* 0x00000024e0de2981 */ /* 0x000ea2000c1e1520 */
[----:B------:R-:W-:Y:S01]  /*2380*/  LEA R20, P0, R216, UR4, 0x1 ;  /* 0x00000004d8147c11 */ /* 0x000fe2000f8008ff */
[----:B------:R-:W-:Y:S01]  /*2390*/  BSSY B1, `(.L_x_37) ;  /* 0x0000011000017945 */ /* 0x000fe20003800000 */
[----:B--2---:R-:W-:-:S05]  /*23a0*/  HADD2.F32 R21, -RZ, R222.H0_H0 ;  /* 0x200000deff157230 */ /* 0x004fca0000004100 */
[----:B------:R-:W-:-:S04]  /*23b0*/  FMUL R21, R21, R22 ;  /* 0x0000001615157220 */ /* 0x000fc80000400000 */
[----:B------:R-:W-:Y:S01]  /*23c0*/  FFMA R152, R152, R23, R21 ;  /* 0x0000001798987223 */ /* 0x000fe20000000015 */
[----:B------:R-:W-:Y:S01]  /*23d0*/  LEA.HI.X R21, R216, UR5, R219, 0x1, P0 ;  /* 0x00000005d8157c11 */ /* 0x000fe200080f0cdb */
[----:B------:R-:W-:-:S03]  /*23e0*/  IMAD.WIDE.U32 R218, R223, R8, R4 ;  /* 0x00000008dfda7225 */ /* 0x000fc600078e0004 */
[----:B------:R-:W-:Y:S01]  /*23f0*/  F2FP.F16.F32.PACK_AB R152, RZ, R152 ;  /* 0x00000098ff98723e */ /* 0x000fe200000000ff */
[----:B------:R-:W-:-:S03]  /*2400*/  IMAD.IADD R219, R221, 0x1, R219 ;  /* 0x00000001dddb7824 */ /* 0x000fc600078e02db */
[----:B------:R-:W-:Y:S01]  /*2410*/  PRMT R217, R152, 0x7610, R217 ;  /* 0x0000761098d97816 */ /* 0x000fe200000000d9 */
[----:B------:R-:W-:-:S04]  /*2420*/  IMAD.WIDE.U32 R218, R6, UR43, R218 ;  /* 0x0000002b06da7c25 */ /* 0x000fc8000f8e00da */
[----:B------:R-:W-:Y:S01]  /*2430*/  IMAD.IADD R152, R7, 0x1, R219 ;  /* 0x0000000107987824 */ /* 0x000fe200078e02db */
[C---:B------:R-:W-:Y:S01]  /*2440*/  LEA R216, P0, R218.reuse, R10, 0x1 ;  /* 0x0000000adad87211 */ /* 0x040fe200078008ff */
[----:B------:R0:W-:Y:S03]  /*2450*/  @P2 STG.E.U16 desc[UR36][R20.64], R217 ;  /* 0x000000d914002986 */ /* 0x0001e6000c101524 */
[----:B0-----:R-:W-:Y:S02]  /*2460*/  LEA.HI.X R217, R218, R11, R152, 0x1, P0 ;  /* 0x0000000bdad97211 */ /* 0x001fe400000f0c98 */
[----:B------:R-:W-:-:S13]  /*2470*/  ISETP.GT.AND P0, PT, R0, 0x1, P1 ;  /* 0x000000010000780c */ /* 0x000fda0000f04270 */
[----:B------:R-:W-:Y:S05]  /*2480*/  @!P0 BRA `(.L_x_38) ;  /* 0x0000000000048947 */ /* 0x000fea0003800000 */
[----:B------:R0:W5:Y:S02]  /*2490*/  LDG.E.LTC128B.U16 R222, desc[UR36][R216.64+0x2] ;  /* 0x00000224d8de7981 */ /* 0x000164000c1e1520 */
.L_x_38:
[----:B------:R-:W-:Y:S05]  /*24a0*/  BSYNC B1 ;  /* 0x0000000000017941 */ /* 0x000fea0003800000 */
.L_x_37:
[----:B-----5:R-:W-:-:S05]  /*24b0*/  HADD2.F32 R219, -RZ, R222.H0_H0 ;  /* 0x200000deffdb7230 */ /* 0x020fca0000004100 */
[----:B------:R-:W-:-:S04]  /*24c0*/  FMUL R152, R219, R22 ;  /* 0x00000016db987220 */ /* 0x000fc80000400000 */
[----:B------:R-:W-:-:S05]  /*24d0*/  FFMA R152, R153, R23, R152 ;  /* 0x0000001799987223 */ /* 0x000fca0000000098 */
[----:B------:R-:W-:-:S04]  /*24e0*/  F2FP.F16.F32.PACK_AB R152, RZ, R152 ;  /* 0x00000098ff98723e */ /* 0x000fc800000000ff */
[----:B------:R-:W-:Y:S01]  /*24f0*/  PRMT R153, R152, 0x7610, R153 ;  /* 0x0000761098997816 */ /* 0x000fe20000000099 */
[----:B------:R-:W-:-:S04]  /*2500*/  IMAD.SHL.U32 R152, R8, 0x8, RZ ;  /* 0x0000000808987824 */ /* 0x000fc800078e00ff */
[----:B------:R1:W-:Y:S02]  /*2510*/  @P0 STG.E.U16 desc[UR36][R20.64+0x2], R153 ;  /* 0x0000029914000986 */ /* 0x0003e4000c101524 */
[----:B-1----:R-:W-:-:S03]  /*2520*/  SHF.L.U64.HI R153, R8, 0x3, R9 ;  /* 0x0000000308997819 */ /* 0x002fc60000010209 */
[----:B------:R-:W-:-:S04]  /*2530*/  IMAD.WIDE.U32 R218, R223, R8, R152 ;  /* 0x00000008dfda7225 */ /* 0x000fc800078e0098 */
[----:B------:R-:W-:Y:S01]  /*2540*/  IMAD.IADD R225, R221, 0x1, R219 ;  /* 0x00000001dde17824 */ /* 0x000fe200078e02db */
[-C--:B------:R-:W-:Y:S02]  /*2550*/  IADD3 R220, P2, R4, R218.reuse, RZ ;  /* 0x000000da04dc7210 */ /* 0x080fe40007f5e0ff */
[----:B------:R-:W-:-:S03]  /*2560*/  IADD3 R224, P0, R12, R218, RZ ;  /* 0x000000da0ce07210 */ /* 0x000fc60007f1e0ff */
[----:B------:R-:W-:Y:S02]  /*2570*/  IMAD.X R221, R5, 0x1, R225, P2 ;  /* 0x0000000105dd7824 */ /* 0x000fe400010e06e1 */
[----:B------:R-:W-:Y:S02]  /*2580*/  IMAD.X R225, R225, 0x1, R15, P0 ;  /* 0x00000001e1e17824 */ /* 0x000fe400000e060f */
[----:B------:R-:W-:-:S04]  /*2590*/  IMAD.WIDE.U32 R220, R6, UR43, R220 ;  /* 0x0000002b06dc7c25 */ /* 0x000fc8000f8e00dc */
[----:B------:R-:W-:Y:S01]  /*25a0*/  IMAD.IADD R219, R7, 0x1, R221 ;  /* 0x0000000107db7824 */ /* 0x000fe200078e02dd */
[----:B------:R-:W-:-:S04]  /*25b0*/  LEA R218, P2, R220, R10, 0x1 ;  /* 0x0000000adcda7211 */ /* 0x000fc800078408ff */
[----:B------:R-:W-:Y:S02]  /*25c0*/  LEA.HI.X R219, R220, R11, R219, 0x1, P2 ;  /* 0x0000000bdcdb7211 */ /* 0x000fe400010f0cdb */
[----:B------:R-:W-:-:S04]  /*25d0*/  LEA R220, P0, R224, R10, 0x1 ;  /* 0x0000000ae0dc7211 */ /* 0x000fc800078008ff */
[----:B------:R-:W-:Y:S02]  /*25e0*/  LEA.HI.X R221, R224, R11, R225, 0x1, P0 ;  /* 0x0000000be0dd7211 */ /* 0x000fe400000f0ce1 */
[----:B------:R-:W-:-:S04]  /*25f0*/  ISETP.GT.AND P0, PT, R3, 0x8, PT ;  /* 0x000000080300780c */ /* 0x000fc80003f04270 */
[----:B------:R-:W-:-:S13]  /*2600*/  ISETP.GT.AND P3, PT, R0, RZ, P0 ;  /* 0x000000ff0000720c */ /* 0x000fda0000764270 */
[----:B------:R-:W2:Y:S01]  /*2610*/  @P3 LDG.E.LTC128B.U16 R222, desc[UR36][R220.64] ;  /* 0x00000024dcde3981 */ /* 0x000ea2000c1e1520 */
[----:B------:R-:W-:Y:S01]  /*2620*/  IMAD.U32 R227, RZ, RZ, UR6 ;  /* 0x00000006ffe37e24 */ /* 0x000fe2000f8e00ff */
[----:B------:R-:W-:Y:S01]  /*2630*/  USHF.L.U64.HI UR4, UR6, 0x4, UR7 ;  /* 0x0000000406047899 */ /* 0x000fe20008010207 */
[----:B------:R-:W-:Y:S03]  /*2640*/  BSSY B1, `(.L_x_39) ;  /* 0x000000c000017945 */ /* 0x000fe60003800000 */
[----:B------:R-:W-:Y:S01]  /*2650*/  LEA R224, P2, R227, R20, 0x4 ;  /* 0x00000014e3e07211 */ /* 0x000fe200078420ff */
[----:B--2---:R-:W-:-:S05]  /*2660*/  HADD2.F32 R225, -RZ, R222.H0_H0 ;  /* 0x200000deffe17230 */ /* 0x004fca0000004100 */
[----:B------:R-:W-:-:S04]  /*2670*/  FMUL R225, R225, R22 ;  /* 0x00000016e1e17220 */ /* 0x000fc80000400000 */
[----:B------:R-:W-:-:S05]  /*2680*/  FFMA R225, R154, R23, R225 ;  /* 0x000000179ae17223 */ /* 0x000fca00000000e1 */
[----:B------:R-:W-:-:S04]  /*2690*/  F2FP.F16.F32.PACK_AB R225, RZ, R225 ;  /* 0x000000e1ffe1723e */ /* 0x000fc800000000ff */
[----:B------:R-:W-:Y:S02]  /*26a0*/  PRMT R154, R225, 0x7610, R154 ;  /* 0x00007610e19a7816 */ /* 0x000fe4000000009a */
[----:B------:R-:W-:Y:S02]  /*26b0*/  IADD3.X R225, R21, UR4, RZ, P2, !PT ;  /* 0x0000000415e17c10 */ /* 0x000fe400097fe4ff */
[----:B------:R-:W-:-:S03]  /*26c0*/  ISETP.GT.AND P2, PT, R0, 0x1, P0 ;  /* 0x000000010000780c */ /* 0x000fc60000744270 */
[----:B------:R1:W-:Y:S10]  /*26d0*/  @P3 STG.E.U16 desc[UR36][R224.64], R154 ;  /* 0x0000009ae0003986 */ /* 0x0003f4000c101524 */
[----:B------:R-:W-:Y:S05]  /*26e0*/  @!P2 BRA `(.L_x_40) ;  /* 0x000000000004a947 */ /* 0x000fea0003800000 */
[----:B------:R2:W5:Y:S02]  /*26f0*/  LDG.E.LTC128B.U16 R222, desc[UR36][R218.64+0x2] ;  /* 0x00000224dade7981 */ /* 0x000564000c1e1520 */
.L_x_40:
[----:B------:R-:W-:Y:S05]  /*2700*/  BSYNC B1 ;  /* 0x0000000000017941 */ /* 0x000fea0003800000 */
.L_x_39:
[----:B-----5:R-:W-:Y:S01]  /*2710*/  HADD2.F32 R221, -RZ, R222.H0_H0 ;  /* 0x200000deffdd7230 */ /* 0x020fe20000004100 */
[----:B------:R-:W-:Y:S01]  /*2720*/  ISETP.GT.AND P3, PT, R0, 0x8, P1 ;  /* 0x000000080000780c */ /* 0x000fe20000f64270 */
[----:B------:R-:W-:Y:S03]  /*2730*/  BSSY B1, `(.L_x_41) ;  /* 0x000000a000017945 */ /* 0x000fe60003800000 */
[----:B-1----:R-:W-:-:S04]  /*2740*/  FMUL R154, R221, R22 ;  /* 0x00000016dd9a7220 */ /* 0x002fc80000400000 */
[----:B------:R-:W-:Y:S01]  /*2750*/  FFMA R154, R155, R23, R154 ;  /* 0x000000179b9a7223 */ /* 0x000fe2000000009a */
[----:B------:R-:W-:-:S04]  /*2760*/  IMAD.MOV.U32 R155, RZ, RZ, R225 ;  /* 0x000000ffff9b7224 */ /* 0x000fc800078e00e1 */
[----:B------:R-:W-:-:S04]  /*2770*/  F2FP.F16.F32.PACK_AB R154, RZ, R154 ;  /* 0x0000009aff9a723e */ /* 0x000fc800000000ff */
[----:B------:R-:W-:Y:S01]  /*2780*/  PRMT R220, R154, 0x7610, R220 ;  /* 0x000076109adc7816 */ /* 0x000fe200000000dc */
[----:B------:R-:W-:-:S05]  /*2790*/  IMAD.MOV.U32 R154, RZ, RZ, R224 ;  /* 0x000000ffff9a7224 */ /* 0x000fca00078e00e0 */
[----:B------:R1:W-:Y:S01]  /*27a0*/  @P2 STG.E.U16 desc[UR36][R154.64+0x2], R220 ;  /* 0x000002dc9a002986 */ /* 0x0003e2000c101524 */
[----:B------:R-:W-:Y:S05]  /*27b0*/  @!P3 BRA `(.L_x_42) ;  /* 0x000000000004b947 */ /* 0x000fea0003800000 */
[----:B------:R3:W5:Y:S02]  /*27c0*/  LDG.E.LTC128B.U16 R222, desc[UR36][R216.64+0x10] ;  /* 0x00001024d8de7981 */ /* 0x000764000c1e1520 */
.L_x_42:
[----:B------:R-:W-:Y:S05]  /*27d0*/  BSYNC B1 ;  /* 0x0000000000017941 */ /* 0x000fea0003800000 */
.L_x_41:
[----:B-----5:R-:W-:Y:S01]  /*27e0*/  HADD2.F32 R221, -RZ, R222.H0_H0 ;  /* 0x200000deffdd7230 */ /* 0x020fe20000004100 */
[----:B------:R-:W-:Y:S01]  /*27f0*/  ISETP.GT.AND P2, PT, R0, 0x9, P1 ;  /* 0x000000090000780c */ /* 0x000fe20000f44270 */
[----:B------:R-:W-:Y:S03]  /*2800*/  BSSY B1, `(.L_x_43) ;  /* 0x0000007000017945 */ /* 0x000fe60003800000 */
[----:B------:R-:W-:-:S04]  /*2810*/  FMUL R221, R221, R22 ;  /* 0x00000016dddd7220 */ /* 0x000fc80000400000 */
[----:B------:R-:W-:-:S05]  /*2820*/  FFMA R221, R156, R23, R221 ;  /* 0x000000179cdd7223 */ /* 0x000fca00000000dd */
[----:B------:R-:W-:-:S05]  /*2830*/  F2FP.F16.F32.PACK_AB R221, RZ, R221 ;  /* 0x000000ddffdd723e */ /* 0x000fca00000000ff */
[----:B------:R4:W-:Y:S01]  /*2840*/  @P3 STG.E.U16 desc[UR36][R20.64+0x10], R221 ;  /* 0x000010dd14003986 */ /* 0x0009e2000c101524 */
[----:B------:R-:W-:Y:S05]  /*2850*/  @!P2 BRA `(.L_x_44) ;  /* 0x000000000004a947 */ /* 0x000fea0003800000 */
[----:B------:R0:W5:Y:S02]  /*2860*/  LDG.E.LTC128B.U16 R222, desc[UR36][R216.64+0x12] ;  /* 0x00001224d8de7981 */ /* 0x000164000c1e1520 */
.L_x_44:
[----:B------:R-:W-:Y:S05]  /*2870*/  BSYNC B1 ;  /* 0x0000000000017941 */ /* 0x000fea0003800000 */
.L_x_43:
[----:B----45:R-:W-:Y:S01]  /*2880*/  HADD2.F32 R221, -RZ, R222.H0_H0 ;  /* 0x200000deffdd7230 */ /* 0x030fe20000004100 */
[----:B------:R-:W-:Y:S04]  /*2890*/  BSSY B1, `(.L_x_45) ;  /* 0x000000a000017945 */ /* 0x000fe80003800000 */
[----:B------:R-:W-:-:S04]  /*28a0*/  FMUL R156, R221, R22 ;  /* 0x00000016dd9c7220 */ /* 0x000fc80000400000 */
[----:B------:R-:W-:-:S05]  /*28b0*/  FFMA R156, R157, R23, R156 ;  /* 0x000000179d9c7223 */ /* 0x000fca000000009c */
[----:B------:R-:W-:-:S04]  /*28c0*/  F2FP.F16.F32.PACK_AB R156, RZ, R156 ;  /* 0x0000009cff9c723e */ /* 0x000fc800000000ff */
[----:B------:R-:W-:Y:S02]  /*28d0*/  PRMT R157, R156, 0x7610, R157 ;  /* 0x000076109c9d7816 */ /* 0x000fe4000000009d */
[----:B------:R-:W-:-:S03]  /*28e0*/  PRMT R156, R222, 0x7610, R156 ;  /* 0x00007610de9c7816 */ /* 0x000fc6000000009c */
[----:B------:R4:W-:Y:S01]  /*28f0*/  @P2 STG.E.U16 desc[UR36][R20.64+0x12], R157 ;  /* 0x0000129d14002986 */ /* 0x0009e2000c101524 */
[----:B------:R-:W-:-:S13]  /*2900*/  ISETP.GT.AND P2, PT, R0, 0x8, P0 ;  /* 0x000000080000780c */ /* 0x000fda0000744270 */
[----:B----4-:R-:W-:Y:S05]  /*2910*/  @!P2 BRA `(.L_x_46) ;  /* 0x000000000004a947 */ /* 0x010fea0003800000 */
[----:B------:R4:W5:Y:S02]  /*2920*/  LDG.E.LTC128B.U16 R156, desc[UR36][R218.64+0x10] ;  /* 0x00001024da9c7981 */ /* 0x000964000c1e1520 */
.L_x_46:
[----:B------:R-:W-:Y:S05]  /*2930*/  BSYNC B1 ;  /* 0x0000000000017941 */ /* 0x000fea0003800000 */
.L_x_45:
[----:B-----5:R-:W-:Y:S01]  /*2940*/  HADD2.F32 R157, -RZ, R156.H0_H0 ;  /* 0x2000009cff9d7230 */ /* 0x020fe20000004100 */
[----:B------:R-:W-:-:S04]  /*2950*/  ISETP.GT.AND P3, PT, R0, 0x9, P0 ;  /* 0x000000090000780c */ /* 0x000fc80000764270 */
[----:B------:R-:W-:-:S04]  /*2960*/  FMUL R157, R157, R22 ;  /* 0x000000169d9d7220 */ /* 0x000fc80000400000 */
[----:B------:R-:W-:-:S05]  /*2970*/  FFMA R157, R158, R23, R157 ;  /* 0x000000179e9d7223 */ /* 0x000fca000000009d */
[----:B------:R-:W-:-:S04]  /*2980*/  F2FP.F16.F32.PACK_AB R157, RZ, R157 ;  /* 0x0000009dff9d723e */ /* 0x000fc800000000ff */
[----:B-1----:R-:W-:-:S05]  /*2990*/  PRMT R220, R157, 0x7610, R220 ;  /* 0x000076109ddc7816 */ /* 0x002fca00000000dc */
[----:B------:R-:W-:Y:S04]  /*29a0*/  @P2 STG.E.U16 desc[UR36][R154.64+0x10], R220 ;  /* 0x000010dc9a002986 */ /* 0x000fe8000c101524 */
[----:B------:R-:W2:Y:S01]  /*29b0*/  @P3 LDG.E.LTC128B.U16 R156, desc[UR36][R218.64+0x12] ;  /* 0x00001224da9c3981 */ /* 0x000ea2000c1e1520 */
[----:B------:R-:W-:Y:S01]  /*29c0*/  ISETP.GT.AND P2, PT, R0, 0x10, P1 ;  /* 0x000000100000780c */ /* 0x000fe20000f44270 */
[----:B--2---:R-:W-:-:S05]  /*29d0*/  HADD2.F32 R157, -RZ, R156.H0_H0 ;  /* 0x2000009cff9d7230 */ /* 0x004fca0000004100 */
[----:B------:R-:W-:-:S04]  /*29e0*/  FMUL R158, R157, R22 ;  /* 0x000000169d9e7220 */ /* 0x000fc80000400000 */
[----:B------:R-:W-:-:S05]  /*29f0*/  FFMA R158, R159, R23, R158 ;  /* 0x000000179f9e7223 */ /* 0x000fca000000009e */
[----:B------:R-:W-:-:S05]  /*2a00*/  F2FP.F16.F32.PACK_AB R158, RZ, R158 ;  /* 0x0000009eff9e723e */ /* 0x000fca00000000ff */
[----:B------:R1:W-:Y:S04]  /*2a10*/  @P3 STG.E.U16 desc[UR36][R154.64+0x12], R158 ;  /* 0x0000129e9a003986 */ /* 0x0003e8000c101524 */
[----:B------:R-:W2:Y:S01]  /*2a20*/  @P2 LDG.E.LTC128B.U16 R156, desc[UR36][R216.64+0x20] ;  /* 0x00002024d89c2981 */ /* 0x000ea2000c1e1520 */
[----:B------:R-:W-:Y:S01]  /*2a30*/  ISETP.GT.AND P3, PT, R0, 0x11, P1 ;  /* 0x000000110000780c */ /* 0x000fe20000f64270 */
[----:B--2---:R-:W-:-:S05]  /*2a40*/  HADD2.F32 R157, -RZ, R156.H0_H0 ;  /* 0x2000009cff9d7230 */ /* 0x004fca0000004100 */
[----:B------:R-:W-:-:S04]  /*2a50*/  FMUL R157, R157, R22 ;  /* 0x000000169d9d7220 */ /* 0x000fc80000400000 */
[----:B------:R-:W-:-:S05]  /*2a60*/  FFMA R157, R160, R23, R157 ;  /* 0x00000017a09d7223 */ /* 0x000fca000000009d */
[----:B------:R-:W-:-:S04]  /*2a70*/  F2FP.F16.F32.PACK_AB R157, RZ, R157 ;  /* 0x0000009dff9d723e */ /* 0x000fc800000000ff */
[----:B------:R-:W-:-:S05]  /*2a80*/  PRMT R159, R157, 0x7610, R159 ;  /* 0x000076109d9f7816 */ /* 0x000fca000000009f */
[----:B------:R2:W-:Y:S04]  /*2a90*/  @P2 STG.E.U16 desc[UR36][R20.64+0x20], R159 ;  /* 0x0000209f14002986 */ /* 0x0005e8000c101524 */
[----:B------:R-:W3:Y:S01]  /*2aa0*/  @P3 LDG.E.LTC128B.U16 R156, desc[UR36][R216.64+0x22] ;  /* 0x00002224d89c3981 */ /* 0x000ee2000c1e1520 */
[----:B------:R-:W-:Y:S01]  /*2ab0*/  ISETP.GT.AND P2, PT, R0, 0x10, P0 ;  /* 0x000000100000780c */ /* 0x000fe20000744270 */
[----:B---3--:R-:W-:-:S05]  /*2ac0*/  HADD2.F32 R157, -RZ, R156.H0_H0 ;  /* 0x2000009cff9d7230 */ /* 0x008fca0000004100 */
[----:B-1----:R-:W-:-:S04]  /*2ad0*/  FMUL R158, R157, R22 ;  /* 0x000000169d9e7220 */ /* 0x002fc80000400000 */
[----:B------:R-:W-:-:S05]  /*2ae0*/  FFMA R158, R161, R23, R158 ;  /* 0x00000017a19e7223 */ /* 0x000fca000000009e */
[----:B------:R-:W-:-:S04]  /*2af0*/  F2FP.F16.F32.PACK_AB R158, RZ, R158 ;  /* 0x0000009eff9e723e */ /* 0x000fc800000000ff */
[----:B------:R-:W-:-:S05]  /*2b00*/  PRMT R160, R158, 0x7610, R160 ;  /* 0x000076109ea07816 */ /* 0x000fca00000000a0 */
[----:B------:R-:W-:Y:S04]  /*2b10*/  @P3 STG.E.U16 desc[UR36][R20.64+0x22], R160 ;  /* 0x000022a014003986 */ /* 0x000fe8000c101524 */
[----:B------:R-:W3:Y:S01]  /*2b20*/  @P2 LDG.E.LTC128B.U16 R156, desc[UR36][R218.64+0x20] ;  /* 0x00002024da9c2981 */ /* 0x000ee2000c1e1520 */
[----:B------:R-:W-:Y:S01]  /*2b30*/  ISETP.GT.AND P3, PT, R0, 0x11, P0 ;  /* 0x000000110000780c */ /* 0x000fe20000764270 */
[----:B---3--:R-:W-:Y:S01]  /*2b40*/  HADD2.F32 R157, -RZ, R156.H0_H0 ;  /* 0x2000009cff9d7230 */ /* 0x008fe20000004100 */
[----:B------:R-:W-:-:S04]  /*2b50*/  PRMT R158, R156, 0x7610, R158 ;  /* 0x000076109c9e7816 */ /* 0x000fc8000000009e */
[----:B------:R-:W-:-:S04]  /*2b60*/  FMUL R157, R157, R22 ;  /* 0x000000169d9d7220 */ /* 0x000fc80000400000 */
[----:B------:R-:W-:-:S05]  /*2b70*/  FFMA R157, R162, R23, R157 ;  /* 0x00000017a29d7223 */ /* 0x000fca000000009d */
[----:B------:R-:W-:-:S04]  /*2b80*/  F2FP.F16.F32.PACK_AB R157, RZ, R157 ;  /* 0x0000009dff9d723e */ /* 0x000fc800000000ff */
[----:B--2---:R-:W-:-:S05]  /*2b90*/  PRMT R159, R157, 0x7610, R159 ;  /* 0x000076109d9f7816 */ /* 0x004fca000000009f */
[----:B------:R1:W-:Y:S04]  /*2ba0*/  @P2 STG.E.U16 desc[UR36][R154.64+0x20], R159 ;  /* 0x0000209f9a002986 */ /* 0x0003e8000c101524 */
[----:B------:R-:W2:Y:S01]  /*2bb0*/  @P3 LDG.E.LTC128B.U16 R158, desc[UR36][R218.64+0x22] ;  /* 0x00002224da9e3981 */ /* 0x000ea2000c1e1520 */
[----:B------:R-:W-:Y:S01]  /*2bc0*/  ISETP.GT.AND P2, PT, R0, 0x18, P1 ;  /* 0x000000180000780c */ /* 0x000fe20000f44270 */
[----:B--2---:R-:W-:-:S05]  /*2bd0*/  HADD2.F32 R157, -RZ, R158.H0_H0 ;  /* 0x2000009eff9d7230 */ /* 0x004fca0000004100 */
[----:B------:R-:W-:-:S04]  /*2be0*/  FMUL R156, R157, R22 ;  /* 0x000000169d9c7220 */ /* 0x000fc80000400000 */
[----:B------:R-:W-:-:S05]  /*2bf0*/  FFMA R156, R163, R23, R156 ;  /* 0x00000017a39c7223 */ /* 0x000fca000000009c */
[----:B------:R-:W-:-:S05]  /*2c00*/  F2FP.F16.F32.PACK_AB R156, RZ, R156 ;  /* 0x0000009cff9c723e */ /* 0x000fca00000000ff */
[----:B------:R2:W-:Y:S04]  /*2c10*/  @P3 STG.E.U16 desc[UR36][R154.64+0x22], R156 ;  /* 0x0000229c9a003986 */ /* 0x0005e8000c101524 */
[----:B------:R-:W3:Y:S01]  /*2c20*/  @P2 LDG.E.LTC128B.U16 R158, desc[UR36][R216.64+0x30] ;  /* 0x00003024d89e2981 */ /* 0x000ee2000c1e1520 */
[----:B------:R-:W-:Y:S01]  /*2c30*/  ISETP.GT.AND P3, PT, R0, 0x19, P1 ;  /* 0x000000190000780c */ /* 0x000fe20000f64270 */
[----:B---3--:R-:W-:-:S05]  /*2c40*/  HADD2.F32 R157, -RZ, R158.H0_H0 ;  /* 0x2000009eff9d7230 */ /* 0x008fca0000004100 */
[----:B------:R-:W-:-:S04]  /*2c50*/  FMUL R157, R157, R22 ;  /* 0x000000169d9d7220 */ /* 0x000fc80000400000 */
[----:B------:R-:W-:-:S05]  /*2c60*/  FFMA R157, R164, R23, R157 ;  /* 0x00000017a49d7223 */ /* 0x000fca000000009d */
[----:B------:R-:W-:-:S04]  /*2c70*/  F2FP.F16.F32.PACK_AB R157, RZ, R157 ;  /* 0x0000009dff9d723e */ /* 0x000fc800000000ff */
[----:B-1----:R-:W-:-:S05]  /*2c80*/  PRMT R159, R157, 0x7610, R159 ;  /* 0x000076109d9f7816 */ /* 0x002fca000000009f */
[----:B------:R1:W-:Y:S04]  /*2c90*/  @P2 STG.E.U16 desc[UR36][R20.64+0x30], R159 ;  /* 0x0000309f14002986 */ /* 0x0003e8000c101524 */
[----:B------:R-:W3:Y:S01]  /*2ca0*/  @P3 LDG.E.LTC128B.U16 R158, desc[UR36][R216.64+0x32] ;  /* 0x00003224d89e3981 */ /* 0x000ee2000c1e1520 */
[----:B------:R-:W-:Y:S01]  /*2cb0*/  ISETP.GT.AND P2, PT, R0, 0x18, P0 ;  /* 0x000000180000780c */ /* 0x000fe20000744270 */
[----:B---3--:R-:W-:-:S05]  /*2cc0*/  HADD2.F32 R157, -RZ, R158.H0_H0 ;  /* 0x2000009eff9d7230 */ /* 0x008fca0000004100 */
[----:B--2---:R-:W-:-:S04]  /*2cd0*/  FMUL R156, R157, R22 ;  /* 0x000000169d9c7220 */ /* 0x004fc80000400000 */
        /* <DEDUP_REMOVED lines=365> */
[----:B---3--:R-:W-:Y:S01]  /*43b0*/  HADD2.F32 R157, -RZ, R158.H0_H0 ;  /* 0x2000009eff9d7230 */ /* 0x008fe20000004100 */
[----:B------:R-:W-:-:S04]  /*43c0*/  PRMT R162, R158, 0x7610, R162 ;  /* 0x000076109ea27816 */ /* 0x000fc800000000a2 */
[----:B------:R-:W-:-:S04]  /*43d0*/  FMUL R157, R157, R22 ;  /* 0x000000169d9d7220 */ /* 0x000fc80000400000 */
[----:B------:R-:W-:-:S05]  /*43e0*/  FFMA R157, R214, R23, R157 ;  /* 0x00000017d69d7223 */ /* 0x000fca000000009d */
[----:B------:R-:W-:-:S04]  /*43f0*/  F2FP.F16.F32.PACK_AB R157, RZ, R157 ;  /* 0x0000009dff9d723e */ /* 0x000fc800000000ff */
[----:B------:R-:W-:-:S05]  /*4400*/  PRMT R160, R157, 0x7610, R160 ;  /* 0x000076109da07816 */ /* 0x000fca00000000a0 */
[----:B------:R3:W-:Y:S04]  /*4410*/  @P2 STG.E.U16 desc[UR36][R154.64+0xf0], R160 ;  /* 0x0000f0a09a002986 */ /* 0x0007e8000c101524 */
[----:B------:R-:W4:Y:S01]  /*4420*/  @P1 LDG.E.LTC128B.U16 R162, desc[UR36][R218.64+0xf2] ;  /* 0x0000f224daa21981 */ /* 0x000f22000c1e1520 */
[----:B------:R-:W-:-:S05]  /*4430*/  IADD3 R163, P0, R223, 0x80, RZ ;  /* 0x00000080dfa37810 */ /* 0x000fca0007f1e0ff */
[----:B-1----:R-:W-:Y:S01]  /*4440*/  IMAD.X R159, RZ, RZ, UR9, P0 ;  /* 0x00000009ff9f7e24 */ /* 0x002fe200080e06ff */
[----:B------:R-:W-:-:S03]  /*4450*/  ISETP.GT.AND P0, PT, R3, 0x80, PT ;  /* 0x000000800300780c */ /* 0x000fc60003f04270 */
[----:B--2---:R-:W-:Y:S01]  /*4460*/  IMAD R156, R159, R8, RZ ;  /* 0x000000089f9c7224 */ /* 0x004fe200078e02ff */
[----:B------:R-:W-:-:S03]  /*4470*/  ISETP.GT.AND P4, PT, R0, RZ, P0 ;  /* 0x000000ff0000720c */ /* 0x000fc60000784270 */
[----:B------:R-:W-:Y:S02]  /*4480*/  IMAD R165, R163, R9, R156 ;  /* 0x00000009a3a57224 */ /* 0x000fe400078e029c */
[----:B----4-:R-:W-:-:S05]  /*4490*/  HADD2.F32 R157, -RZ, R162.H0_H0 ;  /* 0x200000a2ff9d7230 */ /* 0x010fca0000004100 */
[----:B------:R-:W-:Y:S01]  /*44a0*/  FMUL R158, R157, R22 ;  /* 0x000000169d9e7220 */ /* 0x000fe20000400000 */
[----:B------:R-:W-:-:S04]  /*44b0*/  IMAD.WIDE.U32 R156, R163, R8, R14 ;  /* 0x00000008a39c7225 */ /* 0x000fc800078e000e */
[----:B------:R-:W-:Y:S01]  /*44c0*/  FFMA R215, R215, R23, R158 ;  /* 0x00000017d7d77223 */ /* 0x000fe2000000009e */
[----:B------:R-:W-:Y:S01]  /*44d0*/  IMAD.IADD R157, R157, 0x1, R165 ;  /* 0x000000019d9d7824 */ /* 0x000fe200078e02a5 */
[----:B------:R-:W-:-:S03]  /*44e0*/  LEA R158, P2, R156, R10, 0x1 ;  /* 0x0000000a9c9e7211 */ /* 0x000fc600078408ff */
[----:B------:R-:W-:Y:S02]  /*44f0*/  F2FP.F16.F32.PACK_AB R215, RZ, R215 ;  /* 0x000000d7ffd7723e */ /* 0x000fe400000000ff */
[----:B------:R-:W-:-:S03]  /*4500*/  LEA.HI.X R159, R156, R11, R157, 0x1, P2 ;  /* 0x0000000b9c9f7211 */ /* 0x000fc600010f0c9d */
[----:B------:R1:W-:Y:S04]  /*4510*/  @P1 STG.E.U16 desc[UR36][R154.64+0xf2], R215 ;  /* 0x0000f2d79a001986 */ /* 0x0003e8000c101524 */
[----:B------:R-:W2:Y:S01]  /*4520*/  @P4 LDG.E.LTC128B.U16 R162, desc[UR36][R158.64] ;  /* 0x000000249ea24981 */ /* 0x000ea2000c1e1520 */
[----:B------:R-:W-:Y:S01]  /*4530*/  IMAD.WIDE.U32 R156, R163, R8, R4 ;  /* 0x00000008a39c7225 */ /* 0x000fe200078e0004 */
[----:B------:R-:W-:Y:S01]  /*4540*/  USHF.L.U32 UR4, UR6, 0x8, URZ ;  /* 0x0000000806047899 */ /* 0x000fe2000800063f */
[----:B------:R-:W-:Y:S01]  /*4550*/  ISETP.GT.AND P2, PT, R0, 0x1, P0 ;  /* 0x000000010000780c */ /* 0x000fe20000744270 */
[----:B------:R-:W-:Y:S01]  /*4560*/  USHF.L.U64.HI UR5, UR6, 0x8, UR7 ;  /* 0x0000000806057899 */ /* 0x000fe20008010207 */
[----:B------:R-:W-:Y:S02]  /*4570*/  IMAD.IADD R157, R165, 0x1, R157 ;  /* 0x00000001a59d7824 */ /* 0x000fe400078e029d */
[----:B--2---:R-:W-:Y:S01]  /*4580*/  HADD2.F32 R161, -RZ, R162.H0_H0 ;  /* 0x200000a2ffa17230 */ /* 0x004fe20000004100 */
[----:B------:R-:W-:-:S04]  /*4590*/  PRMT R164, R162, 0x7610, R164 ;  /* 0x00007610a2a47816 */ /* 0x000fc800000000a4 */
[----:B------:R-:W-:-:S04]  /*45a0*/  FMUL R161, R161, R22 ;  /* 0x00000016a1a17220 */ /* 0x000fc80000400000 */
[----:B------:R-:W-:Y:S01]  /*45b0*/  FFMA R88, R88, R23, R161 ;  /* 0x0000001758587223 */ /* 0x000fe200000000a1 */
[----:B---3--:R-:W-:Y:S01]  /*45c0*/  IMAD.WIDE.U32 R160, R6, UR43, R156 ;  /* 0x0000002b06a07c25 */ /* 0x008fe2000f8e009c */
[----:B------:R-:W-:-:S03]  /*45d0*/  IADD3 R156, P1, R20, UR4, RZ ;  /* 0x00000004149c7c10 */ /* 0x000fc6000ff3e0ff */
[----:B-1----:R-:W-:Y:S01]  /*45e0*/  F2FP.F16.F32.PACK_AB R155, RZ, R88 ;  /* 0x00000058ff9b723e */ /* 0x002fe200000000ff */
[----:B------:R-:W-:Y:S01]  /*45f0*/  IMAD.IADD R88, R7, 0x1, R161 ;  /* 0x0000000107587824 */ /* 0x000fe200078e02a1 */
[C---:B------:R-:W-:Y:S02]  /*4600*/  LEA R154, P3, R160.reuse, R10, 0x1 ;  /* 0x0000000aa09a7211 */ /* 0x040fe400078608ff */
[----:B------:R-:W-:Y:S02]  /*4610*/  IADD3.X R157, R21, UR5, RZ, P1, !PT ;  /* 0x00000005159d7c10 */ /* 0x000fe40008ffe4ff */
[----:B------:R-:W-:Y:S02]  /*4620*/  PRMT R158, R155, 0x7610, R158 ;  /* 0x000076109b9e7816 */ /* 0x000fe4000000009e */
[----:B------:R-:W-:-:S03]  /*4630*/  LEA.HI.X R155, R160, R11, R88, 0x1, P3 ;  /* 0x0000000ba09b7211 */ /* 0x000fc600018f0c58 */
[----:B------:R1:W-:Y:S04]  /*4640*/  @P4 STG.E.U16 desc[UR36][R156.64], R158 ;  /* 0x0000009e9c004986 */ /* 0x0003e8000c101524 */
[----:B------:R-:W2:Y:S01]  /*4650*/  @P2 LDG.E.LTC128B.U16 R164, desc[UR36][R154.64+0x2] ;  /* 0x000002249aa42981 */ /* 0x000ea2000c1e1520 */
[----:B------:R-:W-:Y:S01]  /*4660*/  IMAD.WIDE.U32 R162, R163, R8, R152 ;  /* 0x00000008a3a27225 */ /* 0x000fe200078e0098 */
[----:B------:R-:W-:-:S03]  /*4670*/  ISETP.GT.AND P1, PT, R3, 0x88, PT ;  /* 0x000000880300780c */ /* 0x000fc60003f24270 */
[----:B------:R-:W-:Y:S01]  /*4680*/  IMAD.IADD R165, R165, 0x1, R163 ;  /* 0x00000001a5a57824 */ /* 0x000fe200078e02a3 */
[----:B------:R-:W-:Y:S01]  /*4690*/  ISETP.GT.AND P3, PT, R0, RZ, P1 ;  /* 0x000000ff0000720c */ /* 0x000fe20000f64270 */
[----:B--2---:R-:W-:-:S05]  /*46a0*/  HADD2.F32 R159, -RZ, R164.H0_H0 ;  /* 0x200000a4ff9f7230 */ /* 0x004fca0000004100 */
[----:B------:R-:W-:Y:S01]  /*46b0*/  FMUL R88, R159, R22 ;  /* 0x000000169f587220 */ /* 0x000fe20000400000 */
[----:B------:R-:W-:-:S03]  /*46c0*/  IADD3 R159, P4, R12, R162, RZ ;  /* 0x000000a20c9f7210 */ /* 0x000fc60007f9e0ff */
[----:B------:R-:W-:Y:S01]  /*46d0*/  FFMA R88, R89, R23, R88 ;  /* 0x0000001759587223 */ /* 0x000fe20000000058 */
[----:B------:R-:W-:Y:S02]  /*46e0*/  @P2 IMAD.MOV.U32 R89, RZ, RZ, R157 ;  /* 0x000000ffff592224 */ /* 0x000fe400078e009d */
[----:B------:R-:W-:Y:S01]  /*46f0*/  IMAD.X R160, R165, 0x1, R15, P4 ;  /* 0x00000001a5a07824 */ /* 0x000fe200020e060f */
[C---:B-1----:R-:W-:Y:S02]  /*4700*/  LEA R158, P4, R159.reuse, R10, 0x1 ;  /* 0x0000000a9f9e7211 */ /* 0x042fe400078808ff */
[----:B------:R-:W-:Y:S02]  /*4710*/  F2FP.F16.F32.PACK_AB R88, RZ, R88 ;  /* 0x00000058ff58723e */ /* 0x000fe400000000ff */
[----:B------:R-:W-:Y:S02]  /*4720*/  LEA.HI.X R159, R159, R11, R160, 0x1, P4 ;  /* 0x0000000b9f9f7211 */ /* 0x000fe400020f0ca0 */
[----:B------:R-:W-:Y:S01]  /*4730*/  PRMT R163, R88, 0x7610, R163 ;  /* 0x0000761058a37816 */ /* 0x000fe200000000a3 */
[----:B------:R-:W-:-:S05]  /*4740*/  @P2 IMAD.MOV.U32 R88, RZ, RZ, R156 ;  /* 0x000000ffff582224 */ /* 0x000fca00078e009c */
[----:B------:R1:W-:Y:S04]  /*4750*/  @P2 STG.E.U16 desc[UR36][R88.64+0x2], R163 ;  /* 0x000002a358002986 */ /* 0x0003e8000c101524 */
[----:B------:R-:W2:Y:S01]  /*4760*/  @P3 LDG.E.LTC128B.U16 R164, desc[UR36][R158.64] ;  /* 0x000000249ea43981 */ /* 0x000ea2000c1e1520 */
[----:B------:R-:W-:Y:S02]  /*4770*/  IADD3 R162, P2, R4, R162, RZ ;  /* 0x000000a204a27210 */ /* 0x000fe40007f5e0ff */
[----:B------:R-:W-:-:S03]  /*4780*/  IADD3 R160, P4, R224, UR4, RZ ;  /* 0x00000004e0a07c10 */ /* 0x000fc6000ff9e0ff */
[----:B-1----:R-:W-:Y:S01]  /*4790*/  IMAD.X R163, R5, 0x1, R165, P2 ;  /* 0x0000000105a37824 */ /* 0x002fe200010e06a5 */
[----:B------:R-:W-:Y:S01]  /*47a0*/  ISETP.GT.AND P2, PT, R0, 0x1, P1 ;  /* 0x000000010000780c */ /* 0x000fe20000f44270 */
[----:B------:R-:W-:-:S04]  /*47b0*/  IMAD.WIDE.U32 R162, R6, UR43, R162 ;  /* 0x0000002b06a27c25 */ /* 0x000fc8000f8e00a2 */
[----:B------:R-:W-:Y:S01]  /*47c0*/  IMAD.IADD R89, R7, 0x1, R163 ;  /* 0x0000000107597824 */ /* 0x000fe200078e02a3 */
[----:B------:R-:W-:-:S04]  /*47d0*/  LEA R88, P5, R162, R10, 0x1 ;  /* 0x0000000aa2587211 */ /* 0x000fc800078a08ff */
[----:B------:R-:W-:Y:S01]  /*47e0*/  LEA.HI.X R89, R162, R11, R89, 0x1, P5 ;  /* 0x0000000ba2597211 */ /* 0x000fe200028f0c59 */
[----:B--2---:R-:W-:-:S05]  /*47f0*/  HADD2.F32 R161, -RZ, R164.H0_H0 ;  /* 0x200000a4ffa17230 */ /* 0x004fca0000004100 */
[----:B------:R-:W-:-:S04]  /*4800*/  FMUL R161, R161, R22 ;  /* 0x00000016a1a17220 */ /* 0x000fc80000400000 */
[----:B------:R-:W-:-:S05]  /*4810*/  FFMA R161, R90, R23, R161 ;  /* 0x000000175aa17223 */ /* 0x000fca00000000a1 */
[----:B------:R-:W-:Y:S02]  /*4820*/  F2FP.F16.F32.PACK_AB R90, RZ, R161 ;  /* 0x000000a1ff5a723e */ /* 0x000fe400000000ff */
[----:B------:R-:W-:Y:S02]  /*4830*/  IADD3.X R161, R225, UR5, RZ, P4, !PT ;  /* 0x00000005e1a17c10 */ /* 0x000fe4000a7fe4ff */
[----:B------:R-:W-:-:S05]  /*4840*/  PRMT R163, R90, 0x7610, R163 ;  /* 0x000076105aa37816 */ /* 0x000fca00000000a3 */
[----:B------:R-:W-:Y:S04]  /*4850*/  @P3 STG.E.U16 desc[UR36][R160.64], R163 ;  /* 0x000000a3a0003986 */ /* 0x000fe8000c101524 */
[----:B------:R-:W2:Y:S01]  /*4860*/  @P2 LDG.E.LTC128B.U16 R164, desc[UR36][R88.64+0x2] ;  /* 0x0000022458a42981 */ /* 0x000ea2000c1e1520 */
[----:B------:R-:W-:Y:S01]  /*4870*/  ISETP.GT.AND P4, PT, R0, 0x8, P0 ;  /* 0x000000080000780c */ /* 0x000fe20000784270 */
[----:B--2---:R-:W-:-:S05]  /*4880*/  HADD2.F32 R159, -RZ, R164.H0_H0 ;  /* 0x200000a4ff9f7230 */ /* 0x004fca0000004100 */
[----:B------:R-:W-:-:S04]  /*4890*/  FMUL R90, R159, R22 ;  /* 0x000000169f5a7220 */ /* 0x000fc80000400000 */
[----:B------:R-:W-:Y:S01]  /*48a0*/  FFMA R91, R91, R23, R90 ;  /* 0x000000175b5b7223 */ /* 0x000fe2000000005a */
[----:B------:R-:W-:-:S04]  /*48b0*/  IADD3 R90, P3, R224, UR4, RZ ;  /* 0x00000004e05a7c10 */ /* 0x000fc8000ff7e0ff */
[----:B------:R-:W-:Y:S02]  /*48c0*/  F2FP.F16.F32.PACK_AB R158, RZ, R91 ;  /* 0x0000005bff9e723e */ /* 0x000fe400000000ff */
[----:B------:R-:W-:-:S05]  /*48d0*/  IADD3.X R91, R225, UR5, RZ, P3, !PT ;  /* 0x00000005e15b7c10 */ /* 0x000fca0009ffe4ff */
[----:B------:R1:W-:Y:S04]  /*48e0*/  @P2 STG.E.U16 desc[UR36][R90.64+0x2], R158 ;  /* 0x0000029e5a002986 */ /* 0x0003e8000c101524 */
[----:B------:R-:W2:Y:S01]  /*48f0*/  @P4 LDG.E.LTC128B.U16 R164, desc[UR36][R154.64+0x10] ;  /* 0x000010249aa44981 */ /* 0x000ea2000c1e1520 */
[----:B------:R-:W-:Y:S01]  /*4900*/  ISETP.GT.AND P2, PT, R0, 0x9, P0 ;  /* 0x000000090000780c */ /* 0x000fe20000744270 */
[----:B-1----:R-:W-:Y:S02]  /*4910*/  @P4 IMAD.MOV.U32 R90, RZ, RZ, R156 ;  /* 0x000000ffff5a4224 */ /* 0x002fe400078e009c */
[----:B------:R-:W-:Y:S02]  /*4920*/  @P4 IMAD.MOV.U32 R91, RZ, RZ, R157 ;  /* 0x000000ffff5b4224 */ /* 0x000fe400078e009d */
[----:B--2---:R-:W-:-:S05]  /*4930*/  HADD2.F32 R159, -RZ, R164.H0_H0 ;  /* 0x200000a4ff9f7230 */ /* 0x004fca0000004100 */
[----:B------:R-:W-:-:S04]  /*4940*/  FMUL R159, R159, R22 ;  /* 0x000000169f9f7220 */ /* 0x000fc80000400000 */
[----:B------:R-:W-:-:S05]  /*4950*/  FFMA R159, R92, R23, R159 ;  /* 0x000000175c9f7223 */ /* 0x000fca000000009f */
[----:B------:R-:W-:-:S04]  /*4960*/  F2FP.F16.F32.PACK_AB R159, RZ, R159 ;  /* 0x0000009fff9f723e */ /* 0x000fc800000000ff */
[----:B------:R-:W-:-:S05]  /*4970*/  PRMT R160, R159, 0x7610, R160 ;  /* 0x000076109fa07816 */ /* 0x000fca00000000a0 */
        /* <DEDUP_REMOVED lines=12> */
[----:B------:R-:W-:Y:S02]  /*4a40*/  ISETP.GT.AND P4, PT, R0, 0x9, P1 ;  /* 0x000000090000780c */ /* 0x000fe40000f84270 */
[----:B------:R-:W-:Y:S01]  /*4a50*/  IADD3 R92, P2, R224, UR4, RZ ;  /* 0x00000004e05c7c10 */ /* 0x000fe2000ff5e0ff */
[----:B--2---:R-:W-:-:S05]  /*4a60*/  HADD2.F32 R93, -RZ, R164.H0_H0 ;  /* 0x200000a4ff5d7230 */ /* 0x004fca0000004100 */
[----:B------:R-:W-:-:S04]  /*4a70*/  FMUL R93, R93, R22 ;  /* 0x000000165d5d7220 */ /* 0x000fc80000400000 */
[----:B------:R-:W-:-:S05]  /*4a80*/  FFMA R93, R94, R23, R93 ;  /* 0x000000175e5d7223 */ /* 0x000fca000000005d */
[----:B-1----:R-:W-:Y:S02]  /*4a90*/  F2FP.F16.F32.PACK_AB R91, RZ, R93 ;  /* 0x0000005dff5b723e */ /* 0x002fe400000000ff */
        /* <DEDUP_REMOVED lines=538> */
[----:B------:R-:W-:Y:S02]  /*6c40*/  ISETP.GT.AND P1, PT, R0, 0x79, P1 ;  /* 0x000000790000780c */ /* 0x000fe40000f24270 */
[----:B-1----:R-:W-:Y:S01]  /*6c50*/  IADD3 R90, P0, R224, UR4, RZ ;  /* 0x00000004e05a7c10 */ /* 0x002fe2000ff1e0ff */
[----:B---3--:R-:W-:-:S05]  /*6c60*/  HADD2.F32 R91, -RZ, R164.H0_H0 ;  /* 0x200000a4ff5b7230 */ /* 0x008fca0000004100 */
[----:B------:R-:W-:-:S04]  /*6c70*/  FMUL R91, R91, R22 ;  /* 0x000000165b5b7220 */ /* 0x000fc80000400000 */
[----:B------:R-:W-:-:S05]  /*6c80*/  FFMA R91, R150, R23, R91 ;  /* 0x00000017965b7223 */ /* 0x000fca000000005b */
[----:B------:R-:W-:Y:S02]  /*6c90*/  F2FP.F16.F32.PACK_AB R92, RZ, R91 ;  /* 0x0000005bff5c723e */ /* 0x000fe400000000ff */
[----:B------:R-:W-:Y:S02]  /*6ca0*/  IADD3.X R91, R225, UR5, RZ, P0, !PT ;  /* 0x00000005e15b7c10 */ /* 0x000fe400087fe4ff */
[----:B------:R-:W-:-:S05]  /*6cb0*/  PRMT R95, R92, 0x7610, R95 ;  /* 0x000076105c5f7816 */ /* 0x000fca000000005f */
[----:B------:R1:W-:Y:S04]  /*6cc0*/  @P2 STG.E.U16 desc[UR36][R90.64+0xf0], R95 ;  /* 0x0000f05f5a002986 */ /* 0x0003e8000c101524 */
[----:B------:R3:W4:Y:S01]  /*6cd0*/  @P1 LDG.E.LTC128B.U16 R164, desc[UR36][R88.64+0xf2] ;  /* 0x0000f22458a41981 */ /* 0x000722000c1e1520 */
[----:B------:R-:W-:-:S05]  /*6ce0*/  IADD3 R223, P0, R223, 0x100, RZ ;  /* 0x00000100dfdf7810 */ /* 0x000fca0007f1e0ff */
[----:B--2---:R-:W-:Y:S01]  /*6cf0*/  IMAD.X R93, RZ, RZ, UR9, P0 ;  /* 0x00000009ff5d7e24 */ /* 0x004fe200080e06ff */
[----:B------:R-:W-:-:S03]  /*6d00*/  ISETP.GT.AND P0, PT, R3, 0x100, PT ;  /* 0x000001000300780c */ /* 0x000fc60003f04270 */
[----:B------:R-:W-:Y:S01]  /*6d10*/  IMAD R92, R93, R8, RZ ;  /* 0x000000085d5c7224 */ /* 0x000fe200078e02ff */
[----:B------:R-:W-:Y:S02]  /*6d20*/  ISETP.GT.AND P2, PT, R0, RZ, P0 ;  /* 0x000000ff0000720c */ /* 0x000fe40000744270 */
[----:B---3--:R-:W-:Y:S01]  /*6d30*/  IADD3 R88, P3, R224, UR4, RZ ;  /* 0x00000004e0587c10 */ /* 0x008fe2000ff7e0ff */
[----:B------:R-:W-:-:S03]  /*6d40*/  IMAD R97, R223, R9, R92 ;  /* 0x00000009df617224 */ /* 0x000fc600078e025c */
[----:B------:R-:W-:Y:S01]  /*6d50*/  IADD3.X R89, R225, UR5, RZ, P3, !PT ;  /* 0x00000005e1597c10 */ /* 0x000fe20009ffe4ff */
[----:B----4-:R-:W-:-:S05]  /*6d60*/  HADD2.F32 R93, -RZ, R164.H0_H0 ;  /* 0x200000a4ff5d7230 */ /* 0x010fca0000004100 */
[----:B------:R-:W-:Y:S01]  /*6d70*/  FMUL R94, R93, R22 ;  /* 0x000000165d5e7220 */ /* 0x000fe20000400000 */
[----:B------:R-:W-:-:S04]  /*6d80*/  IMAD.WIDE.U32 R92, R223, R8, R14 ;  /* 0x00000008df5c7225 */ /* 0x000fc800078e000e */
[----:B------:R-:W-:Y:S01]  /*6d90*/  FFMA R94, R151, R23, R94 ;  /* 0x00000017975e7223 */ /* 0x000fe2000000005e */
[----:B------:R-:W-:Y:S01]  /*6da0*/  IMAD.IADD R9, R93, 0x1, R97 ;  /* 0x000000015d097824 */ /* 0x000fe200078e0261 */
[----:B-1----:R-:W-:-:S03]  /*6db0*/  LEA R90, P4, R92, R10, 0x1 ;  /* 0x0000000a5c5a7211 */ /* 0x002fc600078808ff */
[----:B------:R-:W-:Y:S02]  /*6dc0*/  F2FP.F16.F32.PACK_AB R94, RZ, R94 ;  /* 0x0000005eff5e723e */ /* 0x000fe400000000ff */
[----:B------:R-:W-:Y:S02]  /*6dd0*/  LEA.HI.X R91, R92, R11, R9, 0x1, P4 ;  /* 0x0000000b5c5b7211 */ /* 0x000fe400020f0c09 */
[----:B------:R-:W-:-:S05]  /*6de0*/  PRMT R93, R94, 0x7610, R93 ;  /* 0x000076105e5d7816 */ /* 0x000fca000000005d */
[----:B------:R1:W-:Y:S04]  /*6df0*/  @P1 STG.E.U16 desc[UR36][R88.64+0xf2], R93 ;  /* 0x0000f25d58001986 */ /* 0x0003e8000c101524 */
[----:B------:R-:W2:Y:S01]  /*6e00*/  @P2 LDG.E.LTC128B.U16 R164, desc[UR36][R90.64] ;  /* 0x000000245aa42981 */ /* 0x000ea2000c1e1520 */
[----:B------:R-:W-:Y:S01]  /*6e10*/  IMAD.U32 R96, RZ, RZ, UR6 ;  /* 0x00000006ff607e24 */ /* 0x000fe2000f8e00ff */
[----:B------:R-:W-:Y:S01]  /*6e20*/  ISETP.GT.AND P3, PT, R0, 0x1, P0 ;  /* 0x000000010000780c */ /* 0x000fe20000764270 */
[----:B------:R-:W-:Y:S01]  /*6e30*/  IMAD.U32 R94, RZ, RZ, UR6 ;  /* 0x00000006ff5e7e24 */ /* 0x000fe2000f8e00ff */
[----:B------:R-:W-:Y:S01]  /*6e40*/  BSSY B1, `(.L_x_47) ;  /* 0x0000013000017945 */ /* 0x000fe20003800000 */
[----:B------:R-:W-:Y:S02]  /*6e50*/  IMAD.U32 R99, RZ, RZ, UR7 ;  /* 0x00000007ff637e24 */ /* 0x000fe4000f8e00ff */
[----:B-1----:R-:W-:-:S03]  /*6e60*/  IMAD.WIDE.U32 R92, R223, R8, R4 ;  /* 0x00000008df5c7225 */ /* 0x002fc600078e0004 */
[----:B------:R-:W-:Y:S01]  /*6e70*/  SHF.L.U64.HI R89, R94, 0x9, R99 ;  /* 0x000000095e597819 */ /* 0x000fe20000010263 */
[----:B------:R-:W-:Y:S02]  /*6e80*/  IMAD.IADD R93, R97, 0x1, R93 ;  /* 0x00000001615d7824 */ /* 0x000fe400078e025d */
[----:B------:R-:W-:-:S04]  /*6e90*/  IMAD.WIDE.U32 R92, R6, UR43, R92 ;  /* 0x0000002b065c7c25 */ /* 0x000fc8000f8e005c */
[----:B--2---:R-:W-:-:S05]  /*6ea0*/  HADD2.F32 R9, -RZ, R164.H0_H0 ;  /* 0x200000a4ff097230 */ /* 0x004fca0000004100 */
[----:B------:R-:W-:Y:S01]  /*6eb0*/  FMUL R95, R9, R22 ;  /* 0x00000016095f7220 */ /* 0x000fe20000400000 */
[----:B------:R-:W-:-:S03]  /*6ec0*/  IMAD.SHL.U32 R9, R96, 0x200, RZ ;  /* 0x0000020060097824 */ /* 0x000fc600078e00ff */
[----:B------:R-:W-:Y:S01]  /*6ed0*/  FFMA R95, R24, R23, R95 ;  /* 0x00000017185f7223 */ /* 0x000fe2000000005f */
[----:B------:R-:W-:Y:S01]  /*6ee0*/  IMAD.IADD R24, R7, 0x1, R93 ;  /* 0x0000000107187824 */ /* 0x000fe200078e025d */
[----:B------:R-:W-:Y:S02]  /*6ef0*/  IADD3 R90, P1, R9, R20, RZ ;  /* 0x00000014095a7210 */ /* 0x000fe40007f3e0ff */
[C---:B------:R-:W-:Y:S02]  /*6f00*/  LEA R20, P4, R92.reuse, R10, 0x1 ;  /* 0x0000000a5c147211 */ /* 0x040fe400078808ff */
[----:B------:R-:W-:Y:S01]  /*6f10*/  F2FP.F16.F32.PACK_AB R95, RZ, R95 ;  /* 0x0000005fff5f723e */ /* 0x000fe200000000ff */
[----:B------:R-:W-:Y:S01]  /*6f20*/  IMAD.X R91, R89, 0x1, R21, P1 ;  /* 0x00000001595b7824 */ /* 0x000fe200008e0615 */
[----:B------:R-:W-:-:S04]  /*6f30*/  LEA.HI.X R21, R92, R11, R24, 0x1, P4 ;  /* 0x0000000b5c157211 */ /* 0x000fc800020f0c18 */
[----:B------:R1:W-:Y:S01]  /*6f40*/  @P2 STG.E.U16 desc[UR36][R90.64], R95 ;  /* 0x0000005f5a002986 */ /* 0x0003e2000c101524 */
[----:B------:R-:W-:Y:S05]  /*6f50*/  @!P3 BRA `(.L_x_48) ;  /* 0x000000000004b947 */ /* 0x000fea0003800000 */
[----:B------:R2:W5:Y:S02]  /*6f60*/  LDG.E.LTC128B.U16 R164, desc[UR36][R20.64+0x2] ;  /* 0x0000022414a47981 */ /* 0x000564000c1e1520 */
.L_x_48:
[----:B------:R-:W-:Y:S05]  /*6f70*/  BSYNC B1 ;  /* 0x0000000000017941 */ /* 0x000fea0003800000 */
.L_x_47:
[----:B-----5:R-:W-:Y:S01]  /*6f80*/  HADD2.F32 R13, -RZ, R164.H0_H0 ;  /* 0x200000a4ff0d7230 */ /* 0x020fe20000004100 */
[----:B------:R-:W-:Y:S01]  /*6f90*/  ISETP.GT.AND P1, PT, R3, 0x108, PT ;  /* 0x000001080300780c */ /* 0x000fe20003f24270 */
[----:B------:R-:W-:Y:S01]  /*6fa0*/  IMAD.WIDE.U32 R152, R223, R8, R152 ;  /* 0x00000008df987225 */ /* 0x000fe200078e0098 */
[----:B------:R-:W-:Y:S03]  /*6fb0*/  BSSY B1, `(.L_x_49) ;  /* 0x0000011000017945 */ /* 0x000fe60003800000 */
[----:B------:R-:W-:Y:S01]  /*6fc0*/  FMUL R14, R13, R22 ;  /* 0x000000160d0e7220 */ /* 0x000fe20000400000 */
[----:B------:R-:W-:Y:S01]  /*6fd0*/  IMAD.IADD R97, R97, 0x1, R153 ;  /* 0x0000000161617824 */ /* 0x000fe200078e0299 */
[-C--:B------:R-:W-:Y:S02]  /*6fe0*/  IADD3 R13, P4, R12, R152.reuse, RZ ;  /* 0x000000980c0d7210 */ /* 0x080fe40007f9e0ff */
[----:B------:R-:W-:Y:S01]  /*6ff0*/  FFMA R25, R25, R23, R14 ;  /* 0x0000001719197223 */ /* 0x000fe2000000000e */
[----:B------:R-:W-:-:S02]  /*7000*/  IADD3 R14, P5, R4, R152, RZ ;  /* 0x00000098040e7210 */ /* 0x000fc40007fbe0ff */
[----:B------:R-:W-:Y:S01]  /*7010*/  IMAD.X R4, R97, 0x1, R15, P4 ;  /* 0x0000000161047824 */ /* 0x000fe200020e060f */
[----:B------:R-:W-:Y:S02]  /*7020*/  LEA R12, P4, R13, R10, 0x1 ;  /* 0x0000000a0d0c7211 */ /* 0x000fe400078808ff */
[----:B------:R-:W-:Y:S01]  /*7030*/  IMAD.X R15, R5, 0x1, R97, P5 ;  /* 0x00000001050f7824 */ /* 0x000fe200028e0661 */
[----:B------:R-:W-:Y:S01]  /*7040*/  F2FP.F16.F32.PACK_AB R25, RZ, R25 ;  /* 0x00000019ff19723e */ /* 0x000fe200000000ff */
[----:B------:R-:W-:Y:S01]  /*7050*/  @P3 IMAD.MOV.U32 R5, RZ, RZ, R91 ;  /* 0x000000ffff053224 */ /* 0x000fe200078e005b */
[----:B------:R-:W-:Y:S01]  /*7060*/  LEA.HI.X R13, R13, R11, R4, 0x1, P4 ;  /* 0x0000000b0d0d7211 */ /* 0x000fe200020f0c04 */
[----:B------:R-:W-:Y:S01]  /*7070*/  @P3 IMAD.MOV.U32 R4, RZ, RZ, R90 ;  /* 0x000000ffff043224 */ /* 0x000fe200078e005a */
[----:B------:R-:W-:-:S04]  /*7080*/  ISETP.GT.AND P2, PT, R0, RZ, P1 ;  /* 0x000000ff0000720c */ /* 0x000fc80000f44270 */
[----:B------:R3:W-:Y:S09]  /*7090*/  @P3 STG.E.U16 desc[UR36][R4.64+0x2], R25 ;  /* 0x0000021904003986 */ /* 0x0007f2000c101524 */
[----:B------:R-:W-:Y:S05]  /*70a0*/  @!P2 BRA `(.L_x_50) ;  /* 0x000000000004a947 */ /* 0x000fea0003800000 */
[----:B------:R4:W5:Y:S02]  /*70b0*/  LDG.E.LTC128B.U16 R164, desc[UR36][R12.64] ;  /* 0x000000240ca47981 */ /* 0x000964000c1e1520 */
.L_x_50:
[----:B------:R-:W-:Y:S05]  /*70c0*/  BSYNC B1 ;  /* 0x0000000000017941 */ /* 0x000fea0003800000 */
.L_x_49:
[----:B-----5:R-:W-:Y:S01]  /*70d0*/  HADD2.F32 R3, -RZ, R164.H0_H0 ;  /* 0x200000a4ff037230 */ /* 0x020fe20000004100 */
[----:B---3--:R-:W-:Y:S01]  /*70e0*/  IADD3 R4, P3, R9, R224, RZ ;  /* 0x000000e009047210 */ /* 0x008fe20007f7e0ff */
[----:B----4-:R-:W-:Y:S01]  /*70f0*/  IMAD.WIDE.U32 R12, R6, UR43, R14 ;  /* 0x0000002b060c7c25 */ /* 0x010fe2000f8e000e */
[----:B------:R-:W-:Y:S03]  /*7100*/  BSSY B1, `(.L_x_51) ;  /* 0x000000c000017945 */ /* 0x000fe60003800000 */
[----:B------:R-:W-:Y:S01]  /*7110*/  FMUL R3, R3, R22 ;  /* 0x0000001603037220 */ /* 0x000fe20000400000 */
[----:B------:R-:W-:Y:S01]  /*7120*/  IMAD.X R5, R89, 0x1, R225, P3 ;  /* 0x0000000159057824 */ /* 0x000fe200018e06e1 */
[----:B------:R-:W-:Y:S01]  /*7130*/  LEA R10, P4, R12, R10, 0x1 ;  /* 0x0000000a0c0a7211 */ /* 0x000fe200078808ff */
[----:B------:R-:W-:Y:S02]  /*7140*/  IMAD.IADD R7, R7, 0x1, R13 ;  /* 0x0000000107077824 */ /* 0x000fe400078e020d */
[----:B------:R-:W-:-:S03]  /*7150*/  FFMA R3, R26, R23, R3 ;  /* 0x000000171a037223 */ /* 0x000fc60000000003 */
[----:B------:R-:W-:Y:S02]  /*7160*/  LEA.HI.X R11, R12, R11, R7, 0x1, P4 ;  /* 0x0000000b0c0b7211 */ /* 0x000fe400020f0c07 */
[----:B------:R-:W-:Y:S02]  /*7170*/  F2FP.F16.F32.PACK_AB R3, RZ, R3 ;  /* 0x00000003ff03723e */ /* 0x000fe400000000ff */
[----:B------:R-:W-:-:S03]  /*7180*/  ISETP.GT.AND P4, PT, R0, 0x1, P1 ;  /* 0x000000010000780c */ /* 0x000fc60000f84270 */
[----:B------:R3:W-:Y:S10]  /*7190*/  @P2 STG.E.U16 desc[UR36][R4.64], R3 ;  /* 0x0000000304002986 */ /* 0x0007f4000c101524 */
[----:B------:R-:W-:Y:S05]  /*71a0*/  @!P4 BRA `(.L_x_52) ;  /* 0x000000000004c947 */ /* 0x000fea0003800000 */
[----:B------:R4:W5:Y:S02]  /*71b0*/  LDG.E.LTC128B.U16 R164, desc[UR36][R10.64+0x2] ;  /* 0x000002240aa47981 */ /* 0x000964000c1e1520 */
.L_x_52:
[----:B------:R-:W-:Y:S05]  /*71c0*/  BSYNC B1 ;  /* 0x0000000000017941 */ /* 0x000fea0003800000 */
.L_x_51:
[----:B---3-5:R-:W-:Y:S01]  /*71d0*/  HADD2.F32 R3, -RZ, R164.H0_H0 ;  /* 0x200000a4ff037230 */ /* 0x028fe20000004100 */
[----:B------:R-:W-:Y:S01]  /*71e0*/  ISETP.GT.AND P3, PT, R0, 0x8, P0 ;  /* 0x000000080000780c */ /* 0x000fe20000764270 */
[----:B------:R-:W-:Y:S03]  /*71f0*/  BSSY B1, `(.L_x_53) ;  /* 0x0000009000017945 */ /* 0x000fe60003800000 */
[----:B------:R-:W-:-:S04]  /*7200*/  FMUL R4, R3, R22 ;  /* 0x0000001603047220 */ /* 0x000fc80000400000 */
[----:B------:R-:W-:Y:S01]  /*7210*/  FFMA R27, R27, R23, R4 ;  /* 0x000000171b1b7223 */ /* 0x000fe20000000004 */
[----:B------:R-:W-:-:S04]  /*7220*/  IADD3 R4, P2, R9, R224, RZ ;  /* 0x000000e009047210 */ /* 0x000fc80007f5e0ff */
[----:B------:R-:W-:Y:S01]  /*7230*/  F2FP.F16.F32.PACK_AB R27, RZ, R27 ;  /* 0x0000001bff1b723e */ /* 0x000fe200000000ff */
[----:B------:R-:W-:-:S05]  /*7240*/  IMAD.X R5, R89, 0x1, R225, P2 ;  /* 0x0000000159057824 */ /* 0x000fca00010e06e1 */
[----:B------:R3:W-:Y:S01]  /*7250*/  @P4 STG.E.U16 desc[UR36][R4.64+0x2], R27 ;  /* 0x0000021b04004986 */ /* 0x0007e2000c101524 */
[----:B------:R-:W-:Y:S05]  /*7260*/  @!P3 BRA `(.L_x_54) ;  /* 0x000000000004b947 */ /* 0x000fea0003800000 */
[----:B------:R0:W5:Y:S02]  /*7270*/  LDG.E.LTC128B.U16 R164, desc[UR36][R20.64+0x10] ;  /* 0x0000102414a47981 */ /* 0x000164000c1e1520 */
.L_x_54:
[----:B------:R-:W-:Y:S05]  /*7280*/  BSYNC B1 ;  /* 0x0000000000017941 */ /* 0x000fea0003800000 */
.L_x_53:
[----:B-----5:R-:W-:Y:S01]  /*7290*/  HADD2.F32 R3, -RZ, R164.H0_H0 ;  /* 0x200000a4ff037230 */ /* 0x020fe20000004100 */
[----:B------:R-:W-:Y:S01]  /*72a0*/  ISETP.GT.AND P2, PT, R0, 0x9, P0 ;  /* 0x000000090000780c */ /* 0x000fe20000744270 */
[----:B---3--:R-:W-:Y:S01]  /*72b0*/  @P3 IMAD.MOV.U32 R4, RZ, RZ, R90 ;  /* 0x000000ffff043224 */ /* 0x008fe200078e005a */
[----:B------:R-:W-:Y:S01]  /*72c0*/  BSSY B1, `(.L_x_55) ;  /* 0x0000008000017945 */ /* 0x000fe20003800000 */
[----:B------:R-:W-:Y:S02]  /*72d0*/  @P3 IMAD.MOV.U32 R5, RZ, RZ, R91 ;  /* 0x000000ffff053224 */ /* 0x000fe400078e005b */
[----:B------:R-:W-:-:S04]  /*72e0*/  FMUL R3, R3, R22 ;  /* 0x0000001603037220 */ /* 0x000fc80000400000 */
[----:B------:R-:W-:-:S05]  /*72f0*/  FFMA R3, R28, R23, R3 ;  /* 0x000000171c037223 */ /* 0x000fca0000000003 */
[----:B------:R-:W-:-:S05]  /*7300*/  F2FP.F16.F32.PACK_AB R3, RZ, R3 ;  /* 0x00000003ff03723e */ /* 0x000fca00000000ff */
[----:B------:R3:W-:Y:S01]  /*7310*/  @P3 STG.E.U16 desc[UR36][R4.64+0x10], R3 ;  /* 0x0000100304003986 */ /* 0x0007e2000c101524 */
[----:B------:R-:W-:Y:S05]  /*7320*/  @!P2 BRA `(.L_x_56) ;  /* 0x000000000004a947 */ /* 0x000fea0003800000 */
[----:B------:R0:W5:Y:S02]  /*7330*/  LDG.E.LTC128B.U16 R164, desc[UR36][R20.64+0x12] ;  /* 0x0000122414a47981 */ /* 0x000164000c1e1520 */
.L_x_56:
[----:B------:R-:W-:Y:S05]  /*7340*/  BSYNC B1 ;  /* 0x0000000000017941 */ /* 0x000fea0003800000 */
.L_x_55:
[----:B---3-5:R-:W-:Y:S01]  /*7350*/  HADD2.F32 R3, -RZ, R164.H0_H0 ;  /* 0x200000a4ff037230 */ /* 0x028fe20000004100 */
[----:B------:R-:W-:Y:S01]  /*7360*/  ISETP.GT.AND P3, PT, R0, 0x8, P1 ;  /* 0x000000080000780c */ /* 0x000fe20000f64270 */
[----:B------:R-:W-:Y:S01]  /*7370*/  @P2 IMAD.MOV.U32 R5, RZ, RZ, R91 ;  /* 0x000000ffff052224 */ /* 0x000fe200078e005b */
[----:B------:R-:W-:Y:S02]  /*7380*/  BSSY B1, `(.L_x_57) ;  /* 0x0000009000017945 */ /* 0x000fe40003800000 */
[----:B------:R-:W-:-:S04]  /*7390*/  FMUL R4, R3, R22 ;  /* 0x0000001603047220 */ /* 0x000fc80000400000 */
[----:B------:R-:W-:-:S05]  /*73a0*/  FFMA R4, R29, R23, R4 ;  /* 0x000000171d047223 */ /* 0x000fca0000000004 */
[----:B------:R-:W-:-:S04]  /*73b0*/  F2FP.F16.F32.PACK_AB R4, RZ, R4 ;  /* 0x00000004ff04723e */ /* 0x000fc800000000ff */
[----:B------:R-:W-:Y:S01]  /*73c0*/  PRMT R3, R4, 0x7610, R3 ;  /* 0x0000761004037816 */ /* 0x000fe20000000003 */
[----:B------:R-:W-:-:S05]  /*73d0*/  @P2 IMAD.MOV.U32 R4, RZ, RZ, R90 ;  /* 0x000000ffff042224 */ /* 0x000fca00078e005a */
[----:B------:R3:W-:Y:S01]  /*73e0*/  @P2 STG.E.U16 desc[UR36][R4.64+0x12], R3 ;  /* 0x0000120304002986 */ /* 0x0007e2000c101524 */
[----:B------:R-:W-:Y:S05]  /*73f0*/  @!P3 BRA `(.L_x_58) ;  /* 0x000000000004b947 */ /* 0x000fea0003800000 */
[----:B------:R0:W5:Y:S02]  /*7400*/  LDG.E.LTC128B.U16 R164, desc[UR36][R10.64+0x10] ;  /* 0x000010240aa47981 */ /* 0x000164000c1e1520 */
.L_x_58:
[----:B------:R-:W-:Y:S05]  /*7410*/  BSYNC B1 ;  /* 0x0000000000017941 */ /* 0x000fea0003800000 */
.L_x_57:
[----:B---3-5:R-:W-:Y:S01]  /*7420*/  HADD2.F32 R3, -RZ, R164.H0_H0 ;  /* 0x200000a4ff037230 */ /* 0x028fe20000004100 */
[----:B------:R-:W-:Y:S01]  /*7430*/  IADD3 R4, P2, R224, R9, RZ ;  /* 0x00000009e0047210 */ /* 0x000fe20007f5e0ff */
[----:B------:R-:W-:Y:S01]  /*7440*/  BSSY B1, `(.L_x_59) ;  /* 0x0000009000017945 */ /* 0x000fe20003800000 */
[----:B------:R-:W-:Y:S02]  /*7450*/  ISETP.GT.AND P4, PT, R0, 0x9, P1 ;  /* 0x000000090000780c */ /* 0x000fe40000f84270 */
[----:B------:R-:W-:Y:S01]  /*7460*/  FMUL R3, R3, R22 ;  /* 0x0000001603037220 */ /* 0x000fe20000400000 */
[----:B------:R-:W-:-:S03]  /*7470*/  IMAD.X R5, R225, 0x1, R89, P2 ;  /* 0x00000001e1057824 */ /* 0x000fc600010e0659 */
[----:B------:R-:W-:-:S05]  /*7480*/  FFMA R3, R30, R23, R3 ;  /* 0x000000171e037223 */ /* 0x000fca0000000003 */
[----:B------:R-:W-:-:S05]  /*7490*/  F2FP.F16.F32.PACK_AB R3, RZ, R3 ;  /* 0x00000003ff03723e */ /* 0x000fca00000000ff */
[----:B------:R3:W-:Y:S01]  /*74a0*/  @P3 STG.E.U16 desc[UR36][R4.64+0x10], R3 ;  /* 0x0000100304003986 */ /* 0x0007e2000c101524 */
[----:B------:R-:W-:Y:S05]  /*74b0*/  @!P4 BRA `(.L_x_60) ;  /* 0x000000000004c947 */ /* 0x000fea0003800000 */
[----:B------:R0:W5:Y:S02]  /*74c0*/  LDG.E.LTC128B.U16 R164, desc[UR36][R10.64+0x12] ;  /* 0x000012240aa47981 */ /* 0x000164000c1e1520 */
.L_x_60:
[----:B------:R-:W-:Y:S05]  /*74d0*/  BSYNC B1 ;  /* 0x0000000000017941 */ /* 0x000fea0003800000 */
.L_x_59:
        /* <DEDUP_REMOVED lines=11> */
.L_x_62:
[----:B------:R-:W-:Y:S05]  /*7590*/  BSYNC B1 ;  /* 0x0000000000017941 */ /* 0x000fea0003800000 */
.L_x_61:
        /* <DEDUP_REMOVED lines=11> */
.L_x_64:
[----:B------:R-:W-:Y:S05]  /*7650*/  BSYNC B1 ;  /* 0x0000000000017941 */ /* 0x000fea0003800000 */
.L_x_63:
        /* <DEDUP_REMOVED lines=12> */
.L_x_66:
[----:B------:R-:W-:Y:S05]  /*7720*/  BSYNC B1 ;  /* 0x0000000000017941 */ /* 0x000fea0003800000 */
.L_x_65:
        /* <DEDUP_REMOVED lines=11> */
.L_x_68:
[----:B------:R-:W-:Y:S05]  /*77e0*/  BSYNC B1 ;  /* 0x0000000000017941 */ /* 0x000fea0003800000 */
.L_x_67:
        /* <DEDUP_REMOVED lines=11> */
.L_x_70:
[----:B------:R-:W-:Y:S05]  /*78a0*/  BSYNC B1 ;  /* 0x0000000000017941 */ /* 0x000fea0003800000 */
.L_x_69:
        /* <DEDUP_REMOVED lines=11> */
.L_x_72:
[----:B------:R-:W-:Y:S05]  /*7960*/  BSYNC B1 ;  /* 0x0000000000017941 */ /* 0x000fea0003800000 */
.L_x_71:
        /* <DEDUP_REMOVED lines=12> */
.L_x_74:
[----:B------:R-:W-:Y:S05]  /*7a30*/  BSYNC B1 ;  /* 0x0000000000017941 */ /* 0x000fea0003800000 */
.L_x_73:
        /* <DEDUP_REMOVED lines=11> */
.L_x_76:
[----:B------:R-:W-:Y:S05]  /*7af0*/  BSYNC B1 ;  /* 0x0000000000017941 */ /* 0x000fea0003800000 */
.L_x_75:
        /* <DEDUP_REMOVED lines=11> */
.L_x_78:
[----:B------:R-:W-:Y:S05]  /*7bb0*/  BSYNC B1 ;  /* 0x0000000000017941 */ /* 0x000fea0003800000 */
.L_x_77:
        /* <DEDUP_REMOVED lines=11> */
.L_x_80:
[----:B------:R-:W-:Y:S05]  /*7c70*/  BSYNC B1 ;  /* 0x0000000000017941 */ /* 0x000fea0003800000 */
.L_x_79:
        /* <DEDUP_REMOVED lines=12> */
.L_x_82:
[----:B------:R-:W-:Y:S05]  /*7d40*/  BSYNC B1 ;  /* 0x0000000000017941 */ /* 0x000fea0003800000 */
.L_x_81:
        /* <DEDUP_REMOVED lines=11> */
.L_x_84:
[----:B------:R-:W-:Y:S05]  /*7e00*/  BSYNC B1 ;  /* 0x0000000000017941 */ /* 0x000fea0003800000 */
.L_x_83:
        /* <DEDUP_REMOVED lines=11> */
.L_x_86:
[----:B------:R-:W-:Y:S05]  /*7ec0*/  BSYNC B1 ;  /* 0x0000000000017941 */ /* 0x000fea0003800000 */
.L_x_85:
        /* <DEDUP_REMOVED lines=11> */
.L_x_88:
[----:B------:R-:W-:Y:S05]  /*7f80*/  BSYNC B1 ;  /* 0x0000000000017941 */ /* 0x000fea0003800000 */
.L_x_87:
        /* <DEDUP_REMOVED lines=12> */
.L_x_90:
[----:B------:R-:W-:Y:S05]  /*8050*/  BSYNC B1 ;  /* 0x0000000000017941 */ /* 0x000fea0003800000 */
.L_x_89:
        /* <DEDUP_REMOVED lines=11> */
.L_x_92:
[----:B------:R-:W-:Y:S05]  /*8110*/  BSYNC B1 ;  /* 0x0000000000017941 */ /* 0x000fea0003800000 */
.L_x_91:
        /* <DEDUP_REMOVED lines=11> */
.L_x_94:
[----:B------:R-:W-:Y:S05]  /*81d0*/  BSYNC B1 ;  /* 0x0000000000017941 */ /* 0x000fea0003800000 */
.L_x_93:
        /* <DEDUP_REMOVED lines=11> */
.L_x_96:
[----:B------:R-:W-:Y:S05]  /*8290*/  BSYNC B1 ;  /* 0x0000000000017941 */ /* 0x000fea0003800000 */
.L_x_95:
        /* <DEDUP_REMOVED lines=12> */
.L_x_98:
[----:B------:R-:W-:Y:S05]  /*8360*/  BSYNC B1 ;  /* 0x0000000000017941 */ /* 0x000fea0003800000 */
.L_x_97:
        /* <DEDUP_REMOVED lines=11> */
.L_x_100:
[----:B------:R-:W-:Y:S05]  /*8420*/  BSYNC B1 ;  /* 0x0000000000017941 */ /* 0x000fea0003800000 */
.L_x_99:
        /* <DEDUP_REMOVED lines=11> */
.L_x_102:
[----:B------:R-:W-:Y:S05]  /*84e0*/  BSYNC B1 ;  /* 0x0000000000017941 */ /* 0x000fea0003800000 */
.L_x_101:
        /* <DEDUP_REMOVED lines=11> */
.L_x_104:
[----:B------:R-:W-:Y:S05]  /*85a0*/  BSYNC B1 ;  /* 0x0000000000017941 */ /* 0x000fea0003800000 */
.L_x_103:
        /* <DEDUP_REMOVED lines=12> */
.L_x_106:
[----:B------:R-:W-:Y:S05]  /*8670*/  BSYNC B1 ;  /* 0x0000000000017941 */ /* 0x000fea0003800000 */
.L_x_105:
        /* <DEDUP_REMOVED lines=11> */
.L_x_108:
[----:B------:R-:W-:Y:S05]  /*8730*/  BSYNC B1 ;  /* 0x0000000000017941 */ /* 0x000fea0003800000 */
.L_x_107:
        /* <DEDUP_REMOVED lines=11> */
.L_x_110:
[----:B------:R-:W-:Y:S05]  /*87f0*/  BSYNC B1 ;  /* 0x0000000000017941 */ /* 0x000fea0003800000 */
.L_x_109:
        /* <DEDUP_REMOVED lines=11> */
.L_x_112:
[----:B------:R-:W-:Y:S05]  /*88b0*/  BSYNC B1 ;  /* 0x0000000000017941 */ /* 0x000fea0003800000 */
.L_x_111:
        /* <DEDUP_REMOVED lines=12> */
.L_x_114:
[----:B------:R-:W-:Y:S05]  /*8980*/  BSYNC B1 ;  /* 0x0000000000017941 */ /* 0x000fea0003800000 */
.L_x_113:
        /* <DEDUP_REMOVED lines=11> */
.L_x_116:
[----:B------:R-:W-:Y:S05]  /*8a40*/  BSYNC B1 ;  /* 0x0000000000017941 */ /* 0x000fea0003800000 */
.L_x_115:
        /* <DEDUP_REMOVED lines=11> */
.L_x_118:
[----:B------:R-:W-:Y:S05]  /*8b00*/  BSYNC B1 ;  /* 0x0000000000017941 */ /* 0x000fea0003800000 */
.L_x_117:
        /* <DEDUP_REMOVED lines=11> */
.L_x_120:
[----:B------:R-:W-:Y:S05]  /*8bc0*/  BSYNC B1 ;  /* 0x0000000000017941 */ /* 0x000fea0003800000 */
.L_x_119:
        /* <DEDUP_REMOVED lines=12> */
.L_x_122:
[----:B------:R-:W-:Y:S05]  /*8c90*/  BSYNC B1 ;  /* 0x0000000000017941 */ /* 0x000fea0003800000 */
.L_x_121:
        /* <DEDUP_REMOVED lines=11> */
.L_x_124:
[----:B------:R-:W-:Y:S05]  /*8d50*/  BSYNC B1 ;  /* 0x0000000000017941 */ /* 0x000fea0003800000 */
.L_x_123:
        /* <DEDUP_REMOVED lines=11> */
.L_x_126:
[----:B------:R-:W-:Y:S05]  /*8e10*/  BSYNC B1 ;  /* 0x0000000000017941 */ /* 0x000fea0003800000 */
.L_x_125:
        /* <DEDUP_REMOVED lines=11> */
.L_x_128:
[----:B------:R-:W-:Y:S05]  /*8ed0*/  BSYNC B1 ;  /* 0x0000000000017941 */ /* 0x000fea0003800000 */
.L_x_127:
        /* <DEDUP_REMOVED lines=12> */
.L_x_130:
[----:B------:R-:W-:Y:S05]  /*8fa0*/  BSYNC B1 ;  /* 0x0000000000017941 */ /* 0x000fea0003800000 */
.L_x_129:
        /* <DEDUP_REMOVED lines=11> */
.L_x_132:
[----:B------:R-:W-:Y:S05]  /*9060*/  BSYNC B1 ;  /* 0x0000000000017941 */ /* 0x000fea0003800000 */
.L_x_131:
        /* <DEDUP_REMOVED lines=11> */
.L_x_134:
[----:B------:R-:W-:Y:S05]  /*9120*/  BSYNC B1 ;  /* 0x0000000000017941 */ /* 0x000fea0003800000 */
.L_x_133:
        /* <DEDUP_REMOVED lines=11> */
.L_x_136:
[----:B------:R-:W-:Y:S05]  /*91e0*/  BSYNC B1 ;  /* 0x0000000000017941 */ /* 0x000fea0003800000 */
.L_x_135:
        /* <DEDUP_REMOVED lines=12> */
.L_x_138:
[----:B------:R-:W-:Y:S05]  /*92b0*/  BSYNC B1 ;  /* 0x0000000000017941 */ /* 0x000fea0003800000 */
.L_x_137:
        /* <DEDUP_REMOVED lines=11> */
.L_x_140:
[----:B------:R-:W-:Y:S05]  /*9370*/  BSYNC B1 ;  /* 0x0000000000017941 */ /* 0x000fea0003800000 */
.L_x_139:
        /* <DEDUP_REMOVED lines=11> */
.L_x_142:
[----:B------:R-:W-:Y:S05]  /*9430*/  BSYNC B1 ;  /* 0x0000000000017941 */ /* 0x000fea0003800000 */
.L_x_141:
        /* <DEDUP_REMOVED lines=11> */
.L_x_144:
[----:B------:R-:W-:Y:S05]  /*94f0*/  BSYNC B1 ;  /* 0x0000000000017941 */ /* 0x000fea0003800000 */
.L_x_143:
        /* <DEDUP_REMOVED lines=12> */
.L_x_146:
[----:B------:R-:W-:Y:S05]  /*95c0*/  BSYNC B1 ;  /* 0x0000000000017941 */ /* 0x000fea0003800000 */
.L_x_145:
        /* <DEDUP_REMOVED lines=11> */
.L_x_148:
[----:B------:R-:W-:Y:S05]  /*9680*/  BSYNC B1 ;  /* 0x0000000000017941 */ /* 0x000fea0003800000 */
.L_x_147:
        /* <DEDUP_REMOVED lines=11> */
.L_x_150:
[----:B------:R-:W-:Y:S05]  /*9740*/  BSYNC B1 ;  /* 0x0000000000017941 */ /* 0x000fea0003800000 */
.L_x_149:
        /* <DEDUP_REMOVED lines=11> */
.L_x_152:
[----:B------:R-:W-:Y:S05]  /*9800*/  BSYNC B1 ;  /* 0x0000000000017941 */ /* 0x000fea0003800000 */
.L_x_151:
        /* <DEDUP_REMOVED lines=12> */
.L_x_154:
[----:B------:R-:W-:Y:S05]  /*98d0*/  BSYNC B1 ;  /* 0x0000000000017941 */ /* 0x000fea0003800000 */
.L_x_153:
        /* <DEDUP_REMOVED lines=11> */
.L_x_156:
[----:B------:R-:W-:Y:S05]  /*9990*/  BSYNC B1 ;  /* 0x0000000000017941 */ /* 0x000fea0003800000 */
.L_x_155:
        /* <DEDUP_REMOVED lines=11> */
.L_x_158:
[----:B------:R-:W-:Y:S05]  /*9a50*/  BSYNC B1 ;  /* 0x0000000000017941 */ /* 0x000fea0003800000 */
.L_x_157:
        /* <DEDUP_REMOVED lines=11> */
.L_x_160:
[----:B------:R-:W-:Y:S05]  /*9b10*/  BSYNC B1 ;  /* 0x0000000000017941 */ /* 0x000fea0003800000 */
.L_x_159:
        /* <DEDUP_REMOVED lines=12> */
.L_x_162:
[----:B------:R-:W-:Y:S05]  /*9be0*/  BSYNC B1 ;  /* 0x0000000000017941 */ /* 0x000fea0003800000 */
.L_x_161:
        /* <DEDUP_REMOVED lines=11> */
.L_x_164:
[----:B------:R-:W-:Y:S05]  /*9ca0*/  BSYNC B1 ;  /* 0x0000000000017941 */ /* 0x000fea0003800000 */
.L_x_163:
        /* <DEDUP_REMOVED lines=11> */
.L_x_166:
[----:B------:R-:W-:Y:S05]  /*9d60*/  BSYNC B1 ;  /* 0x0000000000017941 */ /* 0x000fea0003800000 */
.L_x_165:
        /* <DEDUP_REMOVED lines=11> */
.L_x_168:
[----:B------:R-:W-:Y:S05]  /*9e20*/  BSYNC B1 ;  /* 0x0000000000017941 */ /* 0x000fea0003800000 */
.L_x_167:
[----:B---3-5:R-:W-:Y:S01]  /*9e30*/  HADD2.F32 R3, -RZ, R164.H0_H0 ;  /* 0x200000a4ff037230 */ /* 0x028fe20000004100 */
        /* <DEDUP_REMOVED lines=8> */
.L_x_170:
[----:B------:R-:W-:Y:S05]  /*9ec0*/  BSYNC B1 ;  /* 0x0000000000017941 */ /* 0x000fea0003800000 */
.L_x_169:
[----:B-----5:R-:W-:Y:S01]  /*9ed0*/  HADD2.F32 R3, -RZ, R164.H0_H0 ;  /* 0x200000a4ff037230 */ /* 0x020fe20000004100 */
[----:B---3--:R-:W-:Y:S01]  /*9ee0*/  IADD3 R4, P0, R224, R9, RZ ;  /* 0x00000009e0047210 */ /* 0x008fe20007f1e0ff */
        /* <DEDUP_REMOVED lines=9> */
.L_x_172:
[----:B------:R-:W-:Y:S05]  /*9f80*/  BSYNC B1 ;  /* 0x0000000000017941 */ /* 0x000fea0003800000 */
.L_x_171:
[----:B------:R-:W-:Y:S05]  /*9f90*/  @!P1 BRA `(.L_x_173) ;  /* 0x00000038006c9947 */ /* 0x000fea0003800000 */
[----:B---3-5:R-:W-:Y:S01]  /*9fa0*/  HADD2.F32 R3, -RZ, R164.H0_H0 ;  /* 0x200000a4ff037230 */ /* 0x028fe20000004100 */
[----:B------:R-:W-:-:S04]  /*9fb0*/  IADD3 R4, P0, R224, R9, RZ ;  /* 0x00000009e0047210 */ /* 0x000fc80007f1e0ff */
[----:B------:R-:W-:Y:S01]  /*9fc0*/  FMUL R0, R3, R22 ;  /* 0x0000001603007220 */ /* 0x000fe20000400000 */
[----:B------:R-:W-:-:S03]  /*9fd0*/  IMAD.X R5, R225, 0x1, R89, P0 ;  /* 0x00000001e1057824 */ /* 0x000fc600000e0659 */
[----:B------:R-:W-:-:S05]  /*9fe0*/  FFMA R0, R87, R23, R0 ;  /* 0x0000001757007223 */ /* 0x000fca0000000000 */
[----:B------:R-:W-:-:S05]  /*9ff0*/  F2FP.F16.F32.PACK_AB R0, RZ, R0 ;  /* 0x00000000ff00723e */ /* 0x000fca00000000ff */
[----:B------:R3:W-:Y:S01]  /*a000*/  STG.E.U16 desc[UR36][R4.64+0xf2], R0 ;  /* 0x0000f20004007986 */ /* 0x0007e2000c101524 */
[----:B------:R-:W-:Y:S05]  /*a010*/  BRA `(.L_x_173) ;  /* 0x00000038004c7947 */ /* 0x000fea0003800000 */
.L_x_36:
[----:B------:R-:W-:Y:S01]  /*a020*/  ULDC.64 UR4, c[0x0][0x5c0] ;  /* 0x0001700000047ab9 */ /* 0x000fe20000000a00 */
[-C--:B------:R-:W-:Y:S01]  /*a030*/  FMUL R6, R152, R23.reuse ;  /* 0x0000001798067220 */ /* 0x080fe20000400000 */
[----:B------:R-:W-:Y:S01]  /*a040*/  LEA R4, P0, R216, UR4, 0x1 ;  /* 0x00000004d8047c11 */ /* 0x000fe2000f8008ff */
[----:B------:R-:W-:Y:S01]  /*a050*/  IMAD.U32 R7, RZ, RZ, UR6 ;  /* 0x00000006ff077e24 */ /* 0x000fe2000f8e00ff */
[----:B------:R-:W-:Y:S01]  /*a060*/  ISETP.GT.AND P6, PT, R0, 0x1, P1 ;  /* 0x000000010000780c */ /* 0x000fe20000fc4270 */
[-C--:B------:R-:W-:Y:S01]  /*a070*/  FMUL R153, R153, R23.reuse ;  /* 0x0000001799997220 */ /* 0x080fe20000400000 */
[----:B------:R-:W-:Y:S01]  /*a080*/  F2FP.F16.F32.PACK_AB R6, RZ, R6 ;  /* 0x00000006ff06723e */ /* 0x000fe200000000ff */
[----:B------:R-:W-:Y:S01]  /*a090*/  USHF.L.U64.HI UR4, UR6, 0x4, UR7 ;  /* 0x0000000406047899 */ /* 0x000fe20008010207 */
[----:B------:R-:W-:Y:S01]  /*a0a0*/  LEA.HI.X R5, R216, UR5, R219, 0x1, P0 ;  /* 0x00000005d8057c11 */ /* 0x000fe200080f0cdb */
[-C--:B------:R-:W-:Y:S01]  /*a0b0*/  FMUL R154, R154, R23.reuse ;  /* 0x000000179a9a7220 */ /* 0x080fe20000400000 */
[----:B------:R-:W-:Y:S01]  /*a0c0*/  ISETP.GT.AND P0, PT, R3, 0x8, PT ;  /* 0x000000080300780c */ /* 0x000fe20003f04270 */
[-C--:B------:R-:W-:Y:S01]  /*a0d0*/  FMUL R155, R155, R23.reuse ;  /* 0x000000179b9b7220 */ /* 0x080fe20000400000 */
[-C--:B------:R-:W-:Y:S01]  /*a0e0*/  FMUL R156, R156, R23.reuse ;  /* 0x000000179c9c7220 */ /* 0x080fe20000400000 */
[----:B------:R0:W-:Y:S01]  /*a0f0*/  @P2 STG.E.U16 desc[UR36][R4.64], R6 ;  /* 0x0000000604002986 */ /* 0x0001e2000c101524 */
[C---:B------:R-:W-:Y:S01]  /*a100*/  ISETP.GT.AND P3, PT, R0.reuse, RZ, P0 ;  /* 0x000000ff0000720c */ /* 0x040fe20000764270 */
[-C--:B------:R-:W-:Y:S01]  /*a110*/  FMUL R157, R157, R23.reuse ;  /* 0x000000179d9d7220 */ /* 0x080fe20000400000 */
[----:B------:R-:W-:Y:S01]  /*a120*/  ISETP.GT.AND P4, PT, R0, 0x1, P0 ;  /* 0x000000010000780c */ /* 0x000fe20000784270 */
[-C--:B------:R-:W-:Y:S01]  /*a130*/  FMUL R158, R158, R23.reuse ;  /* 0x000000179e9e7220 */ /* 0x080fe20000400000 */
[----:B------:R-:W-:Y:S01]  /*a140*/  ISETP.GT.AND P2, PT, R0, 0x8, P1 ;  /* 0x000000080000780c */ /* 0x000fe20000f44270 */
[----:B------:R-:W-:Y:S01]  /*a150*/  FMUL R159, R159, R23 ;  /* 0x000000179f9f7220 */ /* 0x000fe20000400000 */
[----:B------:R-:W-:Y:S01]  /*a160*/  F2FP.F16.F32.PACK_AB R153, RZ, R153 ;  /* 0x00000099ff99723e */ /* 0x000fe200000000ff */
[-C--:B------:R-:W-:Y:S01]  /*a170*/  FMUL R160, R160, R23.reuse ;  /* 0x00000017a0a07220 */ /* 0x080fe20000400000 */
[----:B------:R-:W-:Y:S01]  /*a180*/  F2FP.F16.F32.PACK_AB R154, RZ, R154 ;  /* 0x0000009aff9a723e */ /* 0x000fe200000000ff */
[----:B------:R-:W-:Y:S01]  /*a190*/  FMUL R161, R161, R23 ;  /* 0x00000017a1a17220 */ /* 0x000fe20000400000 */
[----:B------:R-:W-:Y:S01]  /*a1a0*/  F2FP.F16.F32.PACK_AB R155, RZ, R155 ;  /* 0x0000009bff9b723e */ /* 0x000fe200000000ff */
[----:B------:R-:W-:Y:S01]  /*a1b0*/  @P6 STG.E.U16 desc[UR36][R4.64+0x2], R153 ;  /* 0x0000029904006986 */ /* 0x000fe2000c101524 */
[----:B0-----:R-:W-:Y:S01]  /*a1c0*/  LEA R6, P5, R7, R4, 0x4 ;  /* 0x0000000407067211 */ /* 0x001fe200078a20ff */
[-C--:B------:R-:W-:Y:S01]  /*a1d0*/  FMUL R162, R162, R23.reuse ;  /* 0x00000017a2a27220 */ /* 0x080fe20000400000 */
[----:B------:R-:W-:Y:S01]  /*a1e0*/  F2FP.F16.F32.PACK_AB R156, RZ, R156 ;  /* 0x0000009cff9c723e */ /* 0x000fe200000000ff */
[-C--:B------:R-:W-:Y:S01]  /*a1f0*/  FMUL R163, R163, R23.reuse ;  /* 0x00000017a3a37220 */ /* 0x080fe20000400000 */
[----:B------:R-:W-:Y:S01]  /*a200*/  IADD3.X R7, R5, UR4, RZ, P5, !PT ;  /* 0x0000000405077c10 */ /* 0x000fe2000affe4ff */
[-C--:B------:R-:W-:Y:S01]  /*a210*/  FMUL R164, R164, R23.reuse ;  /* 0x00000017a4a47220 */ /* 0x080fe20000400000 */
[C---:B------:R-:W-:Y:S01]  /*a220*/  ISETP.GT.AND P5, PT, R0.reuse, 0x10, P1 ;  /* 0x000000100000780c */ /* 0x040fe20000fa4270 */
[----:B------:R-:W-:Y:S01]  /*a230*/  FMUL R165, R165, R23 ;  /* 0x00000017a5a57220 */ /* 0x000fe20000400000 */
[----:B------:R-:W-:Y:S01]  /*a240*/  F2FP.F16.F32.PACK_AB R157, RZ, R157 ;  /* 0x0000009dff9d723e */ /* 0x000fe200000000ff */
[----:B------:R-:W-:Y:S01]  /*a250*/  @P3 STG.E.U16 desc[UR36][R6.64], R154 ;  /* 0x0000009a06003986 */ /* 0x000fe2000c101524 */
[----:B------:R-:W-:Y:S01]  /*a260*/  ISETP.GT.AND P3, PT, R0, 0x9, P0 ;  /* 0x000000090000780c */ /* 0x000fe20000764270 */
[-C--:B------:R-:W-:Y:S01]  /*a270*/  FMUL R166, R166, R23.reuse ;  /* 0x00000017a6a67220 */ /* 0x080fe20000400000 */
[----:B------:R-:W-:Y:S01]  /*a280*/  F2FP.F16.F32.PACK_AB R158, RZ, R158 ;  /* 0x0000009eff9e723e */ /* 0x000fe200000000ff */
[----:B------:R-:W-:Y:S01]  /*a290*/  @P4 STG.E.U16 desc[UR36][R6.64+0x2], R155 ;  /* 0x0000029b06004986 */ /* 0x000fe2000c101524 */
[C---:B------:R-:W-:Y:S01]  /*a2a0*/  ISETP.GT.AND P4, PT, R0.reuse, 0x9, P1 ;  /* 0x000000090000780c */ /* 0x040fe20000f84270 */
[----:B------:R-:W-:Y:S01]  /*a2b0*/  FMUL R167, R167, R23 ;  /* 0x00000017a7a77220 */ /* 0x000fe20000400000 */
[----:B------:R-:W-:Y:S01]  /*a2c0*/  F2FP.F16.F32.PACK_AB R159, RZ, R159 ;  /* 0x0000009fff9f723e */ /* 0x000fe200000000ff */
[----:B------:R-:W-:Y:S01]  /*a2d0*/  @P2 STG.E.U16 desc[UR36][R4.64+0x10], R156 ;  /* 0x0000109c04002986 */ /* 0x000fe2000c101524 */
[----:B------:R-:W-:Y:S01]  /*a2e0*/  ISETP.GT.AND P2, PT, R0, 0x8, P0 ;  /* 0x000000080000780c */ /* 0x000fe20000744270 */
[-C--:B------:R-:W-:Y:S01]  /*a2f0*/  FMUL R168, R168, R23.reuse ;  /* 0x00000017a8a87220 */ /* 0x080fe20000400000 */
[----:B------:R-:W-:Y:S01]  /*a300*/  F2FP.F16.F32.PACK_AB R160, RZ, R160 ;  /* 0x000000a0ffa0723e */ /* 0x000fe200000000ff */
[----:B------:R-:W-:Y:S01]  /*a310*/  FMUL R169, R169, R23 ;  /* 0x00000017a9a97220 */ /* 0x000fe20000400000 */
[----:B------:R-:W-:Y:S01]  /*a320*/  F2FP.F16.F32.PACK_AB R161, RZ, R161 ;  /* 0x000000a1ffa1723e */ /* 0x000fe200000000ff */
[-C--:B------:R-:W-:Y:S01]  /*a330*/  FMUL R170, R170, R23.reuse ;  /* 0x00000017aaaa7220 */ /* 0x080fe20000400000 */
[----:B------:R-:W-:Y:S01]  /*a340*/  F2FP.F16.F32.PACK_AB R162, RZ, R162 ;  /* 0x000000a2ffa2723e */ /* 0x000fe200000000ff */
        /* <DEDUP_REMOVED lines=171> */
[C---:B------:R-:W-:Y:S01]  /*ae00*/  ISETP.GT.AND P3, PT, R0.reuse, 0x61, P0 ;  /* 0x000000610000780c */ /* 0x040fe20000764270 */
[----:B------:R-:W-:Y:S01]  /*ae10*/  USHF.L.U32 UR5, UR6, 0x8, URZ ;  /* 0x0000000806057899 */ /* 0x000fe2000800063f */
[----:B------:R-:W-:Y:S01]  /*ae20*/  F2FP.F16.F32.PACK_AB R206, RZ, R206 ;  /* 0x000000ceffce723e */ /* 0x000fe200000000ff */
[----:B------:R-:W-:Y:S01]  /*ae30*/  @P5 STG.E.U16 desc[UR36][R4.64+0xc0], R200 ;  /* 0x0000c0c804005986 */ /* 0x000fe2000c101524 */
[----:B------:R-:W-:Y:S01]  /*ae40*/  ISETP.GT.AND P5, PT, R0, 0x68, P1 ;  /* 0x000000680000780c */ /* 0x000fe20000fa4270 */
[----:B------:R-:W-:Y:S01]  /*ae50*/  FMUL R214, R214, R23 ;  /* 0x00000017d6d67220 */ /* 0x000fe20000400000 */
[----:B------:R-:W-:Y:S01]  /*ae60*/  F2FP.F16.F32.PACK_AB R207, RZ, R207 ;  /* 0x000000cfffcf723e */ /* 0x000fe200000000ff */
[----:B------:R-:W-:Y:S01]  /*ae70*/  @P4 STG.E.U16 desc[UR36][R4.64+0xc2], R201 ;  /* 0x0000c2c904004986 */ /* 0x000fe2000c101524 */
[C---:B------:R-:W-:Y:S01]  /*ae80*/  ISETP.GT.AND P4, PT, R0.reuse, 0x69, P1 ;  /* 0x000000690000780c */ /* 0x040fe20000f84270 */
[----:B------:R-:W-:Y:S01]  /*ae90*/  FMUL R215, R215, R23 ;  /* 0x00000017d7d77220 */ /* 0x000fe20000400000 */
[----:B------:R-:W-:Y:S01]  /*aea0*/  F2FP.F16.F32.PACK_AB R208, RZ, R208 ;  /* 0x000000d0ffd0723e */ /* 0x000fe200000000ff */
[----:B------:R-:W-:Y:S01]  /*aeb0*/  @P2 STG.E.U16 desc[UR36][R6.64+0xc0], R202 ;  /* 0x0000c0ca06002986 */ /* 0x000fe2000c101524 */
[C---:B------:R-:W-:Y:S01]  /*aec0*/  ISETP.GT.AND P2, PT, R0.reuse, 0x68, P0 ;  /* 0x000000680000780c */ /* 0x040fe20000744270 */
[----:B------:R-:W-:Y:S01]  /*aed0*/  USHF.L.U64.HI UR4, UR6, 0x8, UR7 ;  /* 0x0000000806047899 */ /* 0x000fe20008010207 */
        /* <DEDUP_REMOVED lines=23> */
[-C--:B------:R-:W-:Y:S01]  /*b050*/  FMUL R93, R93, R23.reuse ;  /* 0x000000175d5d7220 */ /* 0x080fe20000400000 */
[----:B------:R-:W-:Y:S01]  /*b060*/  ISETP.GT.AND P1, PT, R0, 0x79, P1 ;  /* 0x000000790000780c */ /* 0x000fe20000f24270 */
[----:B------:R-:W-:Y:S01]  /*b070*/  FMUL R94, R94, R23 ;  /* 0x000000175e5e7220 */ /* 0x000fe20000400000 */
[----:B------:R-:W-:Y:S01]  /*b080*/  F2FP.F16.F32.PACK_AB R215, RZ, R215 ;  /* 0x000000d7ffd7723e */ /* 0x000fe200000000ff */
[----:B------:R-:W-:Y:S01]  /*b090*/  @P2 STG.E.U16 desc[UR36][R4.64+0xe2], R209 ;  /* 0x0000e2d104002986 */ /* 0x000fe2000c101524 */
[----:B------:R-:W-:Y:S01]  /*b0a0*/  ISETP.GT.AND P2, PT, R3, 0x80, PT ;  /* 0x000000800300780c */ /* 0x000fe20003f44270 */
[-C--:B------:R-:W-:Y:S01]  /*b0b0*/  FMUL R95, R95, R23.reuse ;  /* 0x000000175f5f7220 */ /* 0x080fe20000400000 */
[----:B------:R-:W-:Y:S01]  /*b0c0*/  F2FP.F16.F32.PACK_AB R88, RZ, R88 ;  /* 0x00000058ff58723e */ /* 0x000fe200000000ff */
[----:B------:R-:W-:Y:S01]  /*b0d0*/  @P3 STG.E.U16 desc[UR36][R6.64+0xe0], R210 ;  /* 0x0000e0d206003986 */ /* 0x000fe2000c101524 */
[----:B------:R-:W-:Y:S01]  /*b0e0*/  ISETP.GT.AND P3, PT, R0, RZ, P2 ;  /* 0x000000ff0000720c */ /* 0x000fe20001764270 */
[----:B------:R-:W-:Y:S01]  /*b0f0*/  FMUL R96, R96, R23 ;  /* 0x0000001760607220 */ /* 0x000fe20000400000 */
[----:B------:R-:W-:Y:S01]  /*b100*/  F2FP.F16.F32.PACK_AB R89, RZ, R89 ;  /* 0x00000059ff59723e */ /* 0x000fe200000000ff */
[----:B------:R-:W-:Y:S01]  /*b110*/  @P4 STG.E.U16 desc[UR36][R6.64+0xe2], R211 ;  /* 0x0000e2d306004986 */ /* 0x000fe2000c101524 */
[----:B------:R-:W-:Y:S01]  /*b120*/  ISETP.GT.AND P4, PT, R0, 0x1, P2 ;  /* 0x000000010000780c */ /* 0x000fe20001784270 */
[-C--:B------:R-:W-:Y:S01]  /*b130*/  FMUL R97, R97, R23.reuse ;  /* 0x0000001761617220 */ /* 0x080fe20000400000 */
[----:B------:R-:W-:Y:S01]  /*b140*/  IADD3 R10, P6, R6, UR5, RZ ;  /* 0x00000005060a7c10 */ /* 0x000fe2000ffde0ff */
[----:B------:R-:W-:Y:S01]  /*b150*/  @P5 STG.E.U16 desc[UR36][R4.64+0xf0], R212 ;  /* 0x0000f0d404005986 */ /* 0x000fe2000c101524 */
[----:B------:R-:W-:Y:S01]  /*b160*/  IADD3 R8, P5, R4, UR5, RZ ;  /* 0x0000000504087c10 */ /* 0x000fe2000ffbe0ff */
[-C--:B------:R-:W-:Y:S01]  /*b170*/  FMUL R98, R98, R23.reuse ;  /* 0x0000001762627220 */ /* 0x080fe20000400000 */
[----:B------:R-:W-:Y:S01]  /*b180*/  IADD3.X R11, R7, UR4, RZ, P6, !PT ;  /* 0x00000004070b7c10 */ /* 0x000fe2000b7fe4ff */
[----:B------:R-:W-:Y:S01]  /*b190*/  @P1 STG.E.U16 desc[UR36][R4.64+0xf2], R213 ;  /* 0x0000f2d504001986 */ /* 0x000fe2000c101524 */
[C---:B------:R-:W-:Y:S01]  /*b1a0*/  ISETP.GT.AND P1, PT, R0.reuse, 0x78, P0 ;  /* 0x000000780000780c */ /* 0x040fe20000724270 */
[-C--:B------:R-:W-:Y:S01]  /*b1b0*/  FMUL R99, R99, R23.reuse ;  /* 0x0000001763637220 */ /* 0x080fe20000400000 */
[----:B------:R-:W-:Y:S01]  /*b1c0*/  ISETP.GT.AND P0, PT, R0, 0x79, P0 ;  /* 0x000000790000780c */ /* 0x000fe20000704270 */
[-C--:B------:R-:W-:Y:S01]  /*b1d0*/  FMUL R100, R100, R23.reuse ;  /* 0x0000001764647220 */ /* 0x080fe20000400000 */
[----:B------:R-:W-:Y:S01]  /*b1e0*/  IADD3.X R9, R5, UR4, RZ, P5, !PT ;  /* 0x0000000405097c10 */ /* 0x000fe2000affe4ff */
[-C--:B------:R-:W-:Y:S01]  /*b1f0*/  FMUL R101, R101, R23.reuse ;  /* 0x0000001765657220 */ /* 0x080fe20000400000 */
[----:B------:R-:W-:Y:S01]  /*b200*/  ISETP.GT.AND P6, PT, R0, 0x9, P2 ;  /* 0x000000090000780c */ /* 0x000fe200017c4270 */
[-C--:B------:R-:W-:Y:S01]  /*b210*/  FMUL R102, R102, R23.reuse ;  /* 0x0000001766667220 */ /* 0x080fe20000400000 */
[----:B------:R-:W-:Y:S01]  /*b220*/  IADD3 R12, P5, R6, UR5, RZ ;  /* 0x00000005060c7c10 */ /* 0x000fe2000ffbe0ff */
[-C--:B------:R-:W-:Y:S01]  /*b230*/  FMUL R103, R103, R23.reuse ;  /* 0x0000001767677220 */ /* 0x080fe20000400000 */
[----:B------:R-:W-:Y:S01]  /*b240*/  F2FP.F16.F32.PACK_AB R90, RZ, R90 ;  /* 0x0000005aff5a723e */ /* 0x000fe200000000ff */
[----:B------:R-:W-:Y:S01]  /*b250*/  FMUL R104, R104, R23 ;  /* 0x0000001768687220 */ /* 0x000fe20000400000 */
[----:B------:R-:W-:Y:S01]  /*b260*/  F2FP.F16.F32.PACK_AB R91, RZ, R91 ;  /* 0x0000005bff5b723e */ /* 0x000fe200000000ff */
[----:B------:R-:W-:Y:S01]  /*b270*/  @P1 STG.E.U16 desc[UR36][R6.64+0xf0], R214 ;  /* 0x0000f0d606001986 */ /* 0x000fe2000c101524 */
[----:B------:R-:W-:Y:S01]  /*b280*/  IADD3.X R13, R7, UR4, RZ, P5, !PT ;  /* 0x00000004070d7c10 */ /* 0x000fe2000affe4ff */
[----:B------:R-:W-:Y:S01]  /*b290*/  FMUL R105, R105, R23 ;  /* 0x0000001769697220 */ /* 0x000fe20000400000 */
[----:B------:R-:W-:Y:S01]  /*b2a0*/  F2FP.F16.F32.PACK_AB R92, RZ, R92 ;  /* 0x0000005cff5c723e */ /* 0x000fe200000000ff */
[----:B------:R-:W-:Y:S01]  /*b2b0*/  @P0 STG.E.U16 desc[UR36][R6.64+0xf2], R215 ;  /* 0x0000f2d706000986 */ /* 0x000fe2000c101524 */
[----:B------:R-:W-:Y:S01]  /*b2c0*/  F2FP.F16.F32.PACK_AB R93, RZ, R93 ;  /* 0x0000005dff5d723e */ /* 0x000fe200000000ff */
[-C--:B------:R-:W-:Y:S01]  /*b2d0*/  FMUL R106, R106, R23.reuse ;  /* 0x000000176a6a7220 */ /* 0x080fe20000400000 */
[----:B------:R-:W-:Y:S01]  /*b2e0*/  F2FP.F16.F32.PACK_AB R94, RZ, R94 ;  /* 0x0000005eff5e723e */ /* 0x000fe200000000ff */
[----:B------:R-:W-:Y:S01]  /*b2f0*/  @P3 STG.E.U16 desc[UR36][R8.64], R88 ;  /* 0x0000005808003986 */ /* 0x000fe2000c101524 */
[----:B------:R-:W-:Y:S01]  /*b300*/  ISETP.GT.AND P3, PT, R3, 0x88, PT ;  /* 0x000000880300780c */ /* 0x000fe20003f64270 */
[----:B------:R-:W-:Y:S01]  /*b310*/  FMUL R107, R107, R23 ;  /* 0x000000176b6b7220 */ /* 0x000fe20000400000 */
[----:B------:R-:W-:Y:S01]  /*b320*/  F2FP.F16.F32.PACK_AB R95, RZ, R95 ;  /* 0x0000005fff5f723e */ /* 0x000fe200000000ff */
[----:B------:R-:W-:Y:S01]  /*b330*/  @P4 STG.E.U16 desc[UR36][R8.64+0x2], R89 ;  /* 0x0000025908004986 */ /* 0x000fe2000c101524 */
[----:B------:R-:W-:Y:S01]  /*b340*/  ISETP.GT.AND P0, PT, R0, RZ, P3 ;  /* 0x000000ff0000720c */ /* 0x000fe20001f04270 */
[-C--:B------:R-:W-:Y:S01]  /*b350*/  FMUL R108, R108, R23.reuse ;  /* 0x000000176c6c7220 */ /* 0x080fe20000400000 */
[C---:B------:R-:W-:Y:S01]  /*b360*/  ISETP.GT.AND P1, PT, R0.reuse, 0x1, P3 ;  /* 0x000000010000780c */ /* 0x040fe20001f24270 */
[-C--:B------:R-:W-:Y:S01]  /*b370*/  FMUL R109, R109, R23.reuse ;  /* 0x000000176d6d7220 */ /* 0x080fe20000400000 */
        /* <DEDUP_REMOVED lines=9> */
[----:B------:R0:W-:Y:S01]  /*b410*/  @P0 STG.E.U16 desc[UR36][R10.64], R90 ;  /* 0x0000005a0a000986 */ /* 0x0001e2000c101524 */
[----:B------:R-:W-:Y:S01]  /*b420*/  ISETP.GT.AND P0, PT, R0, 0x8, P3 ;  /* 0x000000080000780c */ /* 0x000fe20001f04270 */
[-C--:B------:R-:W-:Y:S01]  /*b430*/  FMUL R114, R114, R23.reuse ;  /* 0x0000001772727220 */ /* 0x080fe20000400000 */
[----:B------:R-:W-:Y:S01]  /*b440*/  F2FP.F16.F32.PACK_AB R100, RZ, R100 ;  /* 0x00000064ff64723e */ /* 0x000fe200000000ff */
[----:B------:R1:W-:Y:S01]  /*b450*/  @P1 STG.E.U16 desc[UR36][R12.64+0x2], R91 ;  /* 0x0000025b0c001986 */ /* 0x0003e2000c101524 */
        /* <DEDUP_REMOVED lines=8> */
[----:B0-----:R-:W-:Y:S01]  /*b4e0*/  IADD3 R10, P6, R6, UR5, RZ ;  /* 0x00000005060a7c10 */ /* 0x001fe2000ffde0ff */
[----:B------:R-:W-:Y:S01]  /*b4f0*/  FMUL R117, R117, R23 ;  /* 0x0000001775757220 */ /* 0x000fe20000400000 */
[----:B------:R-:W-:Y:S01]  /*b500*/  F2FP.F16.F32.PACK_AB R103, RZ, R103 ;  /* 0x00000067ff67723e */ /* 0x000fe200000000ff */
[-C--:B------:R-:W-:Y:S01]  /*b510*/  FMUL R118, R118, R23.reuse ;  /* 0x0000001776767220 */ /* 0x080fe20000400000 */
[----:B------:R-:W-:Y:S01]  /*b520*/  IADD3.X R11, R7, UR4, RZ, P6, !PT ;  /* 0x00000004070b7c10 */ /* 0x000fe2000b7fe4ff */
[-C--:B------:R-:W-:Y:S01]  /*b530*/  FMUL R119, R119, R23.reuse ;  /* 0x0000001777777220 */ /* 0x080fe20000400000 */
[----:B------:R-:W-:Y:S01]  /*b540*/  ISETP.GT.AND P6, PT, R0, 0x11, P2 ;  /* 0x000000110000780c */ /* 0x000fe200017c4270 */
[-C--:B------:R-:W-:Y:S01]  /*b550*/  FMUL R120, R120, R23.reuse ;  /* 0x0000001778787220 */ /* 0x080fe20000400000 */
[----:B-1----:R-:W-:Y:S01]  /*b560*/  IADD3 R12, P5, R6, UR5, RZ ;  /* 0x00000005060c7c10 */ /* 0x002fe2000ffbe0ff */
[----:B------:R0:W-:Y:S01]  /*b570*/  @P0 STG.E.U16 desc[UR36][R10.64+0x10], R94 ;  /* 0x0000105e0a000986 */ /* 0x0001e2000c101524 */
[----:B------:R-:W-:Y:S01]  /*b580*/  ISETP.GT.AND P0, PT, R0, 0x10, P3 ;  /* 0x000000100000780c */ /* 0x000fe20001f04270 */
[-C--:B------:R-:W-:Y:S01]  /*b590*/  FMUL R121, R121, R23.reuse ;  /* 0x0000001779797220 */ /* 0x080fe20000400000 */
[----:B------:R-:W-:Y:S01]  /*b5a0*/  IADD3.X R13, R7, UR4, RZ, P5, !PT ;  /* 0x00000004070d7c10 */ /* 0x000fe2000affe4ff */
        /* <DEDUP_REMOVED lines=8> */
[----:B------:R-:W-:Y:S01]  /*b630*/  @P4 STG.E.U16 desc[UR36][R8.64+0x20], R96 ;  /* 0x0000206008004986 */ /* 0x000fe2000c101524 */
[----:B------:R-:W-:Y:S01]  /*b640*/  ISETP.GT.AND P4, PT, R0, 0x18, P2 ;  /* 0x000000180000780c */ /* 0x000fe20001784270 */
[----:B------:R-:W-:Y:S01]  /*b650*/  FMUL R125, R125, R23 ;  /* 0x000000177d7d7220 */ /* 0x000fe20000400000 */
[----:B------:R-:W-:Y:S01]  /*b660*/  F2FP.F16.F32.PACK_AB R107, RZ, R107 ;  /* 0x0000006bff6b723e */ /* 0x000fe200000000ff */
[----:B------:R-:W-:Y:S01]  /*b670*/  @P6 STG.E.U16 desc[UR36][R8.64+0x22], R97 ;  /* 0x0000226108006986 */ /* 0x000fe2000c101524 */
[----:B0-----:R-:W-:Y:S01]  /*b680*/  IADD3 R10, P6, R6, UR5, RZ ;  /* 0x00000005060a7c10 */ /* 0x001fe2000ffde0ff */
[-C--:B------:R-:W-:Y:S01]  /*b690*/  FMUL R126, R126, R23.reuse ;  /* 0x000000177e7e7220 */ /* 0x080fe20000400000 */
        /* <DEDUP_REMOVED lines=11> */
[----:B------:R-:W-:Y:S01]  /*b750*/  FMUL R131, R131, R23 ;  /* 0x0000001783837220 */ /* 0x000fe20000400000 */
[----:B------:R-:W-:Y:S01]  /*b760*/  F2FP.F16.F32.PACK_AB R109, RZ, R109 ;  /* 0x0000006dff6d723e */ /* 0x000fe200000000ff */
        /* <DEDUP_REMOVED lines=52> */
[----:B------:R-:W-:Y:S01]  /*bab0*/  FMUL R150, R150, R23 ;  /* 0x0000001796967220 */ /* 0x000fe20000400000 */
[----:B------:R-:W-:Y:S01]  /*bac0*/  F2FP.F16.F32.PACK_AB R120, RZ, R120 ;  /* 0x00000078ff78723e */ /* 0x000fe200000000ff */
[----:B------:R1:W-:Y:S01]  /*bad0*/  @P1 STG.E.U16 desc[UR36][R12.64+0x42], R107 ;  /* 0x0000426b0c001986 */ /* 0x0003e2000c101524 */
        /* <DEDUP_REMOVED lines=8> */
[----:B0-----:R-:W-:Y:S01]  /*bb60*/  IADD3 R10, P6, R6, UR5, RZ ;  /* 0x00000005060a7c10 */ /* 0x001fe2000ffde0ff */
[----:B------:R-:W-:Y:S01]  /*bb70*/  USHF.L.U64.HI UR10, UR6, 0x9, UR7 ;  /* 0x00000009060a7899 */ /* 0x000fe20008010207 */
        /* <DEDUP_REMOVED lines=80> */
[----:B-1----:R-:W-:Y:S01]  /*c080*/  IADD3 R12, P5, R6, UR5, RZ ;  /* 0x00000005060c7c10 */ /* 0x002fe2000ffbe0ff */
[-C--:B------:R-:W-:Y:S01]  /*c090*/  FMUL R52, R52, R23.reuse ;  /* 0x0000001734347220 */ /* 0x080fe20000400000 */
[----:B------:R-:W-:Y:S01]  /*c0a0*/  IADD3.X R11, R7, UR4, RZ, P6, !PT ;  /* 0x00000004070b7c10 */ /* 0x000fe2000b7fe4ff */
[-C--:B------:R-:W-:Y:S01]  /*c0b0*/  FMUL R53, R53, R23.reuse ;  /* 0x0000001735357220 */ /* 0x080fe20000400000 */
[----:B------:R-:W-:Y:S01]  /*c0c0*/  ISETP.GT.AND P6, PT, R0, 0x49, P2 ;  /* 0x000000490000780c */ /* 0x000fe200017c4270 */
[-C--:B------:R-:W-:Y:S01]  /*c0d0*/  FMUL R54, R54, R23.reuse ;  /* 0x0000001736367220 */ /* 0x080fe20000400000 */
[----:B------:R-:W-:Y:S01]  /*c0e0*/  IADD3.X R13, R7, UR4, RZ, P5, !PT ;  /* 0x00000004070d7c10 */ /* 0x000fe2000affe4ff */
[----:B------:R0:W-:Y:S01]  /*c0f0*/  @P0 STG.E.U16 desc[UR36][R10.64+0x80], R122 ;  /* 0x0000807a0a000986 */ /* 0x0001e2000c101524 */
[C---:B------:R-:W-:Y:S01]  /*c100*/  ISETP.GT.AND P5, PT, R0.reuse, 0x50, P2 ;  /* 0x000000500000780c */ /* 0x040fe200017a4270 */
        /* <DEDUP_REMOVED lines=25> */
[----:B------:R-:W-:Y:S01]  /*c2a0*/  ISETP.GT.AND P6, PT, R0, 0x68, P2 ;  /* 0x000000680000780c */ /* 0x000fe200017c4270 */
[----:B------:R-:W-:Y:S01]  /*c2b0*/  FMUL R64, R64, R23 ;  /* 0x0000001740407220 */ /* 0x000fe20000400000 */
[----:B------:R-:W-:Y:S01]  /*c2c0*/  F2FP.F16.F32.PACK_AB R143, RZ, R143 ;  /* 0x0000008fff8f723e */ /* 0x000fe200000000ff */
[----:B------:R1:W-:Y:S01]  /*c2d0*/  @P4 STG.E.U16 desc[UR36][R12.64+0x92], R127 ;  /* 0x0000927f0c004986 */ /* 0x0003e2000c101524 */
[----:B------:R-:W-:Y:S01]  /*c2e0*/  ISETP.GT.AND P4, PT, R0, 0x51, P3 ;  /* 0x000000510000780c */ /* 0x000fe20001f84270 */
[----:B------:R-:W-:Y:S01]  /*c2f0*/  FMUL R65, R65, R23 ;  /* 0x0000001741417220 */ /* 0x000fe20000400000 */
[----:B------:R-:W-:Y:S01]  /*c300*/  F2FP.F16.F32.PACK_AB R144, RZ, R144 ;  /* 0x00000090ff90723e */ /* 0x000fe200000000ff */
[----:B------:R-:W-:Y:S01]  /*c310*/  @P5 STG.E.U16 desc[UR36][R8.64+0xa0], R128 ;  /* 0x0000a08008005986 */ /* 0x000fe2000c101524 */
[----:B------:R-:W-:Y:S01]  /*c320*/  F2FP.F16.F32.PACK_AB R145, RZ, R145 ;  /* 0x00000091ff91723e */ /* 0x000fe200000000ff */
        /* <DEDUP_REMOVED lines=9> */
[----:B-1----:R-:W-:Y:S01]  /*c3c0*/  IADD3 R12, P5, R6, UR5, RZ ;  /* 0x00000005060c7c10 */ /* 0x002fe2000ffbe0ff */
[-C--:B------:R-:W-:Y:S01]  /*c3d0*/  FMUL R70, R70, R23.reuse ;  /* 0x0000001746467220 */ /* 0x080fe20000400000 */
[C---:B------:R-:W-:Y:S01]  /*c3e0*/  ISETP.GT.AND P0, PT, R0.reuse, 0x58, P2 ;  /* 0x000000580000780c */ /* 0x040fe20001704270 */
[----:B------:R0:W-:Y:S01]  /*c3f0*/  @P1 STG.E.U16 desc[UR36][R10.64+0xa0], R130 ;  /* 0x0000a0820a001986 */ /* 0x0001e2000c101524 */
[----:B------:R-:W-:Y:S01]  /*c400*/  IADD3.X R13, R7, UR4, RZ, P5, !PT ;  /* 0x00000004070d7c10 */ /* 0x000fe2000affe4ff */
[-C--:B------:R-:W-:Y:S01]  /*c410*/  FMUL R71, R71, R23.reuse ;  /* 0x0000001747477220 */ /* 0x080fe20000400000 */
[----:B------:R-:W-:Y:S01]  /*c420*/  ISETP.GT.AND P1, PT, R0, 0x59, P2 ;  /* 0x000000590000780c */ /* 0x000fe20001724270 */
[-C--:B------:R-:W-:Y:S01]  /*c430*/  FMUL R72, R72, R23.reuse ;  /* 0x0000001748487220 */ /* 0x080fe20000400000 */
[C---:B------:R-:W-:Y:S01]  /*c440*/  ISETP.GT.AND P5, PT, R0.reuse, 0x60, P3 ;  /* 0x000000600000780c */ /* 0x040fe20001fa4270 */
[----:B------:R1:W-:Y:S01]  /*c450*/  @P4 STG.E.U16 desc[UR36][R12.64+0xa2], R131 ;  /* 0x0000a2830c004986 */ /* 0x0003e2000c101524 */
[----:B------:R-:W-:Y:S01]  /*c460*/  ISETP.GT.AND P4, PT, R0, 0x58, P3 ;  /* 0x000000580000780c */ /* 0x000fe20001f84270 */
[-C--:B------:R-:W-:Y:S01]  /*c470*/  FMUL R73, R73, R23.reuse ;  /* 0x0000001749497220 */ /* 0x080fe20000400000 */
[----:B------:R-:W-:Y:S01]  /*c480*/  F2FP.F16.F32.PACK_AB R148, RZ, R148 ;  /* 0x00000094ff94723e */ /* 0x000fe200000000ff */
[----:B------:R-:W-:Y:S01]  /*c490*/  FMUL R74, R74, R23 ;  /* 0x000000174a4a7220 */ /* 0x000fe20000400000 */
[----:B------:R-:W-:Y:S01]  /*c4a0*/  F2FP.F16.F32.PACK_AB R149, RZ, R149 ;  /* 0x00000095ff95723e */ /* 0x000fe200000000ff */
[----:B------:R-:W-:Y:S01]  /*c4b0*/  @P0 STG.E.U16 desc[UR36][R8.64+0xb0], R132 ;  /* 0x0000b08408000986 */ /* 0x000fe2000c101524 */
[----:B0-----:R-:W-:Y:S01]  /*c4c0*/  IADD3 R10, P0, R6, UR5, RZ ;  /* 0x00000005060a7c10 */ /* 0x001fe2000ff1e0ff */
[-C--:B------:R-:W-:Y:S01]  /*c4d0*/  FMUL R75, R75, R23.reuse ;  /* 0x000000174b4b7220 */ /* 0x080fe20000400000 */
[----:B------:R-:W-:Y:S01]  /*c4e0*/  F2FP.F16.F32.PACK_AB R150, RZ, R150 ;  /* 0x00000096ff96723e */ /* 0x000fe200000000ff */
[----:B------:R-:W-:Y:S01]  /*c4f0*/  @P1 STG.E.U16 desc[UR36][R8.64+0xb2], R133 ;  /* 0x0000b28508001986 */ /* 0x000fe2000c101524 */
[----:B------:R-:W-:Y:S01]  /*c500*/  IADD3.X R11, R7, UR4, RZ, P0, !PT ;  /* 0x00000004070b7c10 */ /* 0x000fe200087fe4ff */
[-C--:B------:R-:W-:Y:S01]  /*c510*/  FMUL R76, R76, R23.reuse ;  /* 0x000000174c4c7220 */ /* 0x080fe20000400000 */
[C---:B------:R-:W-:Y:S01]  /*c520*/  ISETP.GT.AND P0, PT, R0.reuse, 0x59, P3 ;  /* 0x000000590000780c */ /* 0x040fe20001f04270 */
[-C--:B------:R-:W-:Y:S01]  /*c530*/  FMUL R77, R77, R23.reuse ;  /* 0x000000174d4d7220 */ /* 0x080fe20000400000 */
[----:B------:R-:W-:Y:S01]  /*c540*/  ISETP.GT.AND P1, PT, R0, 0x60, P2 ;  /* 0x000000600000780c */ /* 0x000fe20001724270 */
[----:B------:R0:W-:Y:S01]  /*c550*/  @P4 STG.E.U16 desc[UR36][R10.64+0xb0], R134 ;  /* 0x0000b0860a004986 */ /* 0x0001e2000c101524 */
[----:B-1----:R-:W-:Y:S01]  /*c560*/  IADD3 R12, P4, R6, UR5, RZ ;  /* 0x00000005060c7c10 */ /* 0x002fe2000ff9e0ff */
[----:B------:R-:W-:Y:S01]  /*c570*/  FMUL R78, R78, R23 ;  /* 0x000000174e4e7220 */ /* 0x000fe20000400000 */
[----:B------:R-:W-:Y:S01]  /*c580*/  F2FP.F16.F32.PACK_AB R151, RZ, R151 ;  /* 0x00000097ff97723e */ /* 0x000fe200000000ff */
[-C--:B------:R-:W-:Y:S01]  /*c590*/  FMUL R79, R79, R23.reuse ;  /* 0x000000174f4f7220 */ /* 0x080fe20000400000 */
[----:B------:R-:W-:Y:S01]  /*c5a0*/  IADD3.X R13, R7, UR4, RZ, P4, !PT ;  /* 0x00000004070d7c10 */ /* 0x000fe2000a7fe4ff */
[-C--:B------:R-:W-:Y:S01]  /*c5b0*/  FMUL R80, R80, R23.reuse ;  /* 0x0000001750507220 */ /* 0x080fe20000400000 */
[----:B------:R-:W-:Y:S01]  /*c5c0*/  ISETP.GT.AND P4, PT, R0, 0x61, P2 ;  /* 0x000000610000780c */ /* 0x000fe20001784270 */
[----:B------:R-:W-:Y:S01]  /*c5d0*/  FMUL R81, R81, R23 ;  /* 0x0000001751517220 */ /* 0x000fe20000400000 */
[----:B------:R-:W-:Y:S01]  /*c5e0*/  F2FP.F16.F32.PACK_AB R24, RZ, R24 ;  /* 0x00000018ff18723e */ /* 0x000fe200000000ff */
[----:B------:R1:W-:Y:S01]  /*c5f0*/  @P0 STG.E.U16 desc[UR36][R12.64+0xb2], R135 ;  /* 0x0000b2870c000986 */ /* 0x0003e2000c101524 */
[----:B------:R-:W-:Y:S01]  /*c600*/  F2FP.F16.F32.PACK_AB R25, RZ, R25 ;  /* 0x00000019ff19723e */ /* 0x000fe200000000ff */
[-C--:B------:R-:W-:Y:S01]  /*c610*/  FMUL R82, R82, R23.reuse ;  /* 0x0000001752527220 */ /* 0x080fe20000400000 */
[----:B0-----:R-:W-:Y:S01]  /*c620*/  IADD3 R10, P0, R6, UR5, RZ ;  /* 0x00000005060a7c10 */ /* 0x001fe2000ff1e0ff */
[----:B------:R-:W-:Y:S01]  /*c630*/  @P1 STG.E.U16 desc[UR36][R8.64+0xc0], R136 ;  /* 0x0000c08808001986 */ /* 0x000fe2000c101524 */
[----:B------:R-:W-:Y:S01]  /*c640*/  ISETP.GT.AND P1, PT, R3, 0x100, PT ;  /* 0x000001000300780c */ /* 0x000fe20003f24270 */
[-C--:B------:R-:W-:Y:S01]  /*c650*/  FMUL R83, R83, R23.reuse ;  /* 0x0000001753537220 */ /* 0x080fe20000400000 */
[----:B------:R-:W-:Y:S01]  /*c660*/  IADD3.X R11, R7, UR4, RZ, P0, !PT ;  /* 0x00000004070b7c10 */ /* 0x000fe200087fe4ff */
[-C--:B------:R-:W-:Y:S01]  /*c670*/  FMUL R84, R84, R23.reuse ;  /* 0x0000001754547220 */ /* 0x080fe20000400000 */
[----:B------:R-:W-:Y:S01]  /*c680*/  ISETP.GT.AND P0, PT, R3, 0x108, PT ;  /* 0x000001080300780c */ /* 0x000fe20003f04270 */
[----:B------:R-:W-:Y:S01]  /*c690*/  @P4 STG.E.U16 desc[UR36][R8.64+0xc2], R137 ;  /* 0x0000c28908004986 */ /* 0x000fe2000c101524 */
[----:B------:R-:W-:Y:S01]  /*c6a0*/  ISETP.GT.AND P4, PT, R0, 0x61, P3 ;  /* 0x000000610000780c */ /* 0x000fe20001f84270 */
[-C--:B------:R-:W-:Y:S01]  /*c6b0*/  FMUL R85, R85, R23.reuse ;  /* 0x0000001755557220 */ /* 0x080fe20000400000 */
[----:B------:R-:W-:Y:S01]  /*c6c0*/  F2FP.F16.F32.PACK_AB R26, RZ, R26 ;  /* 0x0000001aff1a723e */ /* 0x000fe200000000ff */
[----:B------:R0:W-:Y:S01]  /*c6d0*/  @P5 STG.E.U16 desc[UR36][R10.64+0xc0], R138 ;  /* 0x0000c08a0a005986 */ /* 0x0001e2000c101524 */
[----:B-1----:R-:W-:Y:S01]  /*c6e0*/  IADD3 R12, P5, R6, UR5, RZ ;  /* 0x00000005060c7c10 */ /* 0x002fe2000ffbe0ff */
[----:B------:R-:W-:Y:S01]  /*c6f0*/  FMUL R86, R86, R23 ;  /* 0x0000001756567220 */ /* 0x000fe20000400000 */
[----:B------:R-:W-:Y:S01]  /*c700*/  F2FP.F16.F32.PACK_AB R27, RZ, R27 ;  /* 0x0000001bff1b723e */ /* 0x000fe200000000ff */
[----:B------:R-:W-:Y:S01]  /*c710*/  FMUL R87, R87, R23 ;  /* 0x0000001757577220 */ /* 0x000fe20000400000 */
[----:B------:R-:W-:-:S02]  /*c720*/  IADD3.X R13, R7, UR4, RZ, P5, !PT ;  /* 0x00000004070d7c10 */ /* 0x000fc4000affe4ff */
[C---:B------:R-:W-:Y:S02]  /*c730*/  ISETP.GT.AND P5, PT, R0.reuse, 0x69, P2 ;  /* 0x000000690000780c */ /* 0x040fe400017a4270 */
[----:B------:R-:W-:Y:S01]  /*c740*/  F2FP.F16.F32.PACK_AB R28, RZ, R28 ;  /* 0x0000001cff1c723e */ /* 0x000fe200000000ff */
[----:B------:R1:W-:Y:S01]  /*c750*/  @P4 STG.E.U16 desc[UR36][R12.64+0xc2], R139 ;  /* 0x0000c28b0c004986 */ /* 0x0003e2000c101524 */
[----:B------:R-:W-:Y:S02]  /*c760*/  ISETP.GT.AND P4, PT, R0, 0x68, P3 ;  /* 0x000000680000780c */ /* 0x000fe40001f84270 */
[----:B------:R-:W-:Y:S01]  /*c770*/  F2FP.F16.F32.PACK_AB R29, RZ, R29 ;  /* 0x0000001dff1d723e */ /* 0x000fe200000000ff */
[----:B------:R-:W-:Y:S01]  /*c780*/  @P6 STG.E.U16 desc[UR36][R8.64+0xd0], R140 ;  /* 0x0000d08c08006986 */ /* 0x000fe2000c101524 */
[----:B0-----:R-:W-:Y:S02]  /*c790*/  IADD3 R10, P6, R6, UR5, RZ ;  /* 0x00000005060a7c10 */ /* 0x001fe4000ffde0ff */
[----:B------:R-:W-:-:S02]  /*c7a0*/  F2FP.F16.F32.PACK_AB R30, RZ, R30 ;  /* 0x0000001eff1e723e */ /* 0x000fc400000000ff */
[C---:B------:R-:W-:Y:S01]  /*c7b0*/  IADD3.X R11, R7.reuse, UR4, RZ, P6, !PT ;  /* 0x00000004070b7c10 */ /* 0x040fe2000b7fe4ff */
[----:B------:R-:W-:Y:S01]  /*c7c0*/  @P5 STG.E.U16 desc[UR36][R8.64+0xd2], R141 ;  /* 0x0000d28d08005986 */ /* 0x000fe2000c101524 */
[----:B------:R-:W-:Y:S02]  /*c7d0*/  ISETP.GT.AND P5, PT, R0, 0x70, P2 ;  /* 0x000000700000780c */ /* 0x000fe400017a4270 */
[----:B-1----:R-:W-:Y:S01]  /*c7e0*/  IADD3 R12, P6, R6, UR5, RZ ;  /* 0x00000005060c7c10 */ /* 0x002fe2000ffde0ff */
[----:B------:R0:W-:Y:S01]  /*c7f0*/  @P4 STG.E.U16 desc[UR36][R10.64+0xd0], R142 ;  /* 0x0000d08e0a004986 */ /* 0x0001e2000c101524 */
[C---:B------:R-:W-:Y:S02]  /*c800*/  ISETP.GT.AND P4, PT, R0.reuse, 0x69, P3 ;  /* 0x000000690000780c */ /* 0x040fe40001f84270 */
[----:B------:R-:W-:Y:S02]  /*c810*/  IADD3.X R13, R7, UR4, RZ, P6, !PT ;  /* 0x00000004070d7c10 */ /* 0x000fe4000b7fe4ff */
[----:B------:R-:W-:-:S02]  /*c820*/  ISETP.GT.AND P6, PT, R0, 0x71, P2 ;  /* 0x000000710000780c */ /* 0x000fc400017c4270 */
[----:B------:R-:W-:Y:S02]  /*c830*/  F2FP.F16.F32.PACK_AB R31, RZ, R31 ;  /* 0x0000001fff1f723e */ /* 0x000fe400000000ff */
[----:B------:R-:W-:Y:S02]  /*c840*/  F2FP.F16.F32.PACK_AB R32, RZ, R32 ;  /* 0x00000020ff20723e */ /* 0x000fe400000000ff */
[----:B------:R-:W-:Y:S02]  /*c850*/  F2FP.F16.F32.PACK_AB R33, RZ, R33 ;  /* 0x00000021ff21723e */ /* 0x000fe400000000ff */
[----:B------:R-:W-:Y:S01]  /*c860*/  F2FP.F16.F32.PACK_AB R34, RZ, R34 ;  /* 0x00000022ff22723e */ /* 0x000fe200000000ff */
[----:B------:R1:W-:Y:S01]  /*c870*/  @P4 STG.E.U16 desc[UR36][R12.64+0xd2], R143 ;  /* 0x0000d28f0c004986 */ /* 0x0003e2000c101524 */
[C---:B------:R-:W-:Y:S02]  /*c880*/  ISETP.GT.AND P4, PT, R0.reuse, 0x71, P3 ;  /* 0x000000710000780c */ /* 0x040fe40001f84270 */
[----:B------:R-:W-:Y:S01]  /*c890*/  F2FP.F16.F32.PACK_AB R35, RZ, R35 ;  /* 0x00000023ff23723e */ /* 0x000fe200000000ff */
[----:B------:R-:W-:Y:S01]  /*c8a0*/  @P5 STG.E.U16 desc[UR36][R8.64+0xe0], R144 ;  /* 0x0000e09008005986 */ /* 0x000fe2000c101524 */
[----:B------:R-:W-:-:S02]  /*c8b0*/  ISETP.GT.AND P5, PT, R0, 0x70, P3 ;  /* 0x000000700000780c */ /* 0x000fc40001fa4270 */
[----:B------:R-:W-:Y:S01]  /*c8c0*/  F2FP.F16.F32.PACK_AB R36, RZ, R36 ;  /* 0x00000024ff24723e */ /* 0x000fe200000000ff */
[----:B------:R-:W-:Y:S01]  /*c8d0*/  @P6 STG.E.U16 desc[UR36][R8.64+0xe2], R145 ;  /* 0x0000e29108006986 */ /* 0x000fe2000c101524 */
[C---:B0-----:R-:W-:Y:S02]  /*c8e0*/  IADD3 R10, P6, R6.reuse, UR5, RZ ;  /* 0x00000005060a7c10 */ /* 0x041fe4000ffde0ff */
[----:B------:R-:W-:Y:S02]  /*c8f0*/  F2FP.F16.F32.PACK_AB R37, RZ, R37 ;  /* 0x00000025ff25723e */ /* 0x000fe400000000ff */
[C---:B------:R-:W-:Y:S02]  /*c900*/  IADD3.X R11, R7.reuse, UR4, RZ, P6, !PT ;  /* 0x00000004070b7c10 */ /* 0x040fe4000b7fe4ff */
[----:B-1----:R-:W-:Y:S02]  /*c910*/  IADD3 R12, P6, R6, UR5, RZ ;  /* 0x00000005060c7c10 */ /* 0x002fe4000ffde0ff */
[----:B------:R-:W-:Y:S01]  /*c920*/  F2FP.F16.F32.PACK_AB R38, RZ, R38 ;  /* 0x00000026ff26723e */ /* 0x000fe200000000ff */
[----:B------:R0:W-:Y:S01]  /*c930*/  @P5 STG.E.U16 desc[UR36][R10.64+0xe0], R146 ;  /* 0x0000e0920a005986 */ /* 0x0001e2000c101524 */
[----:B------:R-:W-:-:S02]  /*c940*/  IADD3.X R13, R7, UR4, RZ, P6, !PT ;  /* 0x00000004070d7c10 */ /* 0x000fc4000b7fe4ff */
[C---:B------:R-:W-:Y:S02]  /*c950*/  ISETP.GT.AND P5, PT, R0.reuse, 0x78, P2 ;  /* 0x000000780000780c */ /* 0x040fe400017a4270 */
[C---:B------:R-:W-:Y:S01]  /*c960*/  ISETP.GT.AND P2, PT, R0.reuse, 0x79, P2 ;  /* 0x000000790000780c */ /* 0x040fe20001744270 */
[----:B------:R-:W-:Y:S01]  /*c970*/  @P4 STG.E.U16 desc[UR36][R12.64+0xe2], R147 ;  /* 0x0000e2930c004986 */ /* 0x000fe2000c101524 */
[----:B------:R-:W-:Y:S02]  /*c980*/  ISETP.GT.AND P4, PT, R0, 0x78, P3 ;  /* 0x000000780000780c */ /* 0x000fe40001f84270 */
[----:B------:R-:W-:Y:S02]  /*c990*/  IADD3 R14, P6, R6, UR5, RZ ;  /* 0x00000005060e7c10 */ /* 0x000fe4000ffde0ff */
[----:B------:R-:W-:Y:S02]  /*c9a0*/  ISETP.GT.AND P3, PT, R0, 0x79, P3 ;  /* 0x000000790000780c */ /* 0x000fe40001f64270 */
[----:B------:R-:W-:-:S02]  /*c9b0*/  IADD3.X R15, R7, UR4, RZ, P6, !PT ;  /* 0x00000004070f7c10 */ /* 0x000fc4000b7fe4ff */
[----:B------:R-:W-:Y:S01]  /*c9c0*/  IADD3 R4, P6, R4, UR11, RZ ;  /* 0x0000000b04047c10 */ /* 0x000fe2000ffde0ff */
[----:B------:R-:W-:Y:S01]  /*c9d0*/  @P5 STG.E.U16 desc[UR36][R8.64+0xf0], R148 ;  /* 0x0000f09408005986 */ /* 0x000fe2000c101524 */
[----:B0-----:R-:W-:Y:S02]  /*c9e0*/  IADD3 R10, P5, R6, UR5, RZ ;  /* 0x00000005060a7c10 */ /* 0x001fe4000ffbe0ff */
[----:B------:R-:W-:Y:S01]  /*c9f0*/  IADD3.X R5, R5, UR10, RZ, P6, !PT ;  /* 0x0000000a05057c10 */ /* 0x000fe2000b7fe4ff */
[----:B------:R0:W-:Y:S01]  /*ca00*/  @P2 STG.E.U16 desc[UR36][R8.64+0xf2], R149 ;  /* 0x0000f29508002986 */ /* 0x0001e2000c101524 */
[C---:B------:R-:W-:Y:S02]  /*ca10*/  ISETP.GT.AND P2, PT, R0.reuse, RZ, P1 ;  /* 0x000000ff0000720c */ /* 0x040fe40000f44270 */
[----:B------:R-:W-:Y:S01]  /*ca20*/  IADD3.X R11, R7, UR4, RZ, P5, !PT ;  /* 0x00000004070b7c10 */ /* 0x000fe2000affe4ff */
[----:B------:R-:W-:Y:S01]  /*ca30*/  @P4 STG.E.U16 desc[UR36][R14.64+0xf0], R150 ;  /* 0x0000f0960e004986 */ /* 0x000fe2000c101524 */
[----:B------:R-:W-:-:S02]  /*ca40*/  ISETP.GT.AND P4, PT, R0, 0x1, P1 ;  /* 0x000000010000780c */ /* 0x000fc40000f84270 */
[C---:B------:R-:W-:Y:S01]  /*ca50*/  ISETP.GT.AND P5, PT, R0.reuse, RZ, P0 ;  /* 0x000000ff0000720c */ /* 0x040fe200007a4270 */
[----:B------:R1:W-:Y:S01]  /*ca60*/  @P3 STG.E.U16 desc[UR36][R10.64+0xf2], R151 ;  /* 0x0000f2970a003986 */ /* 0x0003e2000c101524 */
[----:B------:R-:W-:Y:S02]  /*ca70*/  ISETP.GT.AND P3, PT, R0, 0x8, P1 ;  /* 0x000000080000780c */ /* 0x000fe40000f64270 */
[----:B------:R-:W-:Y:S02]  /*ca80*/  F2FP.F16.F32.PACK_AB R39, RZ, R39 ;  /* 0x00000027ff27723e */ /* 0x000fe400000000ff */
[----:B0-----:R-:W-:Y:S01]  /*ca90*/  IADD3 R8, P6, R6, UR11, RZ ;  /* 0x0000000b06087c10 */ /* 0x001fe2000ffde0ff */
[----:B------:R-:W-:Y:S01]  /*caa0*/  @P2 STG.E.U16 desc[UR36][R4.64], R24 ;  /* 0x0000001804002986 */ /* 0x000fe2000c101524 */
[C---:B------:R-:W-:Y:S02]  /*cab0*/  ISETP.GT.AND P2, PT, R0.reuse, 0x9, P1 ;  /* 0x000000090000780c */ /* 0x040fe40000f44270 */
[----:B------:R-:W-:Y:S01]  /*cac0*/  IADD3.X R9, R7, UR10, RZ, P6, !PT ;  /* 0x0000000a07097c10 */ /* 0x000fe2000b7fe4ff */
[----:B------:R-:W-:Y:S01]  /*cad0*/  @P4 STG.E.U16 desc[UR36][R4.64+0x2], R25 ;  /* 0x0000021904004986 */ /* 0x000fe2000c101524 */
[----:B------:R-:W-:-:S02]  /*cae0*/  ISETP.GT.AND P4, PT, R0, 0x1, P0 ;  /* 0x000000010000780c */ /* 0x000fc40000784270 */
[----:B-1----:R-:W-:Y:S01]  /*caf0*/  IADD3 R10, P6, R6, UR11, RZ ;  /* 0x0000000b060a7c10 */ /* 0x002fe2000ffde0ff */
[----:B------:R0:W-:Y:S01]  /*cb00*/  @P5 STG.E.U16 desc[UR36][R8.64], R26 ;  /* 0x0000001a08005986 */ /* 0x0001e2000c101524 */
[C---:B------:R-:W-:Y:S02]  /*cb10*/  ISETP.GT.AND P5, PT, R0.reuse, 0x8, P0 ;  /* 0x000000080000780c */ /* 0x040fe400007a4270 */
[----:B------:R-:W-:Y:S02]  /*cb20*/  IADD3.X R11, R7, UR10, RZ, P6, !PT ;  /* 0x0000000a070b7c10 */ /* 0x000fe4000b7fe4ff */
[----:B------:R-:W-:Y:S02]  /*cb30*/  F2FP.F16.F32.PACK_AB R40, RZ, R40 ;  /* 0x00000028ff28723e */ /* 0x000fe400000000ff */
[----:B------:R-:W-:Y:S02]  /*cb40*/  F2FP.F16.F32.PACK_AB R41, RZ, R41 ;  /* 0x00000029ff29723e */ /* 0x000fe400000000ff */
[----:B------:R-:W-:Y:S01]  /*cb50*/  F2FP.F16.F32.PACK_AB R42, RZ, R42 ;  /* 0x0000002aff2a723e */ /* 0x000fe200000000ff */
[----:B------:R1:W-:Y:S01]  /*cb60*/  @P4 STG.E.U16 desc[UR36][R10.64+0x2], R27 ;  /* 0x0000021b0a004986 */ /* 0x0003e2000c101524 */
[----:B------:R-:W-:-:S02]  /*cb70*/  ISETP.GT.AND P4, PT, R0, 0x9, P0 ;  /* 0x000000090000780c */ /* 0x000fc40000784270 */
[----:B0-----:R-:W-:Y:S01]  /*cb80*/  IADD3 R8, P6, R6, UR11, RZ ;  /* 0x0000000b06087c10 */ /* 0x001fe2000ffde0ff */
[----:B------:R-:W-:Y:S01]  /*cb90*/  @P3 STG.E.U16 desc[UR36][R4.64+0x10], R28 ;  /* 0x0000101c04003986 */ /* 0x000fe2000c101524 */
[C---:B------:R-:W-:Y:S02]  /*cba0*/  ISETP.GT.AND P3, PT, R0.reuse, 0x10, P1 ;  /* 0x000000100000780c */ /* 0x040fe40000f64270 */
[----:B------:R-:W-:Y:S01]  /*cbb0*/  IADD3.X R9, R7, UR10, RZ, P6, !PT ;  /* 0x0000000a07097c10 */ /* 0x000fe2000b7fe4ff */
[----:B------:R-:W-:Y:S01]  /*cbc0*/  @P2 STG.E.U16 desc[UR36][R4.64+0x12], R29 ;  /* 0x0000121d04002986 */ /* 0x000fe2000c101524 */
[----:B------:R-:W-:Y:S02]  /*cbd0*/  ISETP.GT.AND P2, PT, R0, 0x11, P1 ;  /* 0x000000110000780c */ /* 0x000fe40000f44270 */
[----:B------:R-:W-:Y:S01]  /*cbe0*/  F2FP.F16.F32.PACK_AB R43, RZ, R43 ;  /* 0x0000002bff2b723e */ /* 0x000fe200000000ff */
[----:B------:R0:W-:Y:S01]  /*cbf0*/  @P5 STG.E.U16 desc[UR36][R8.64+0x10], R30 ;  /* 0x0000101e08005986 */ /* 0x0001e2000c101524 */
[----:B-1----:R-:W-:-:S02]  /*cc00*/  IADD3 R10, P6, R6, UR11, RZ ;  /* 0x0000000b060a7c10 */ /* 0x002fc4000ffde0ff */
[C---:B------:R-:W-:Y:S02]  /*cc10*/  ISETP.GT.AND P5, PT, R0.reuse, 0x10, P0 ;  /* 0x000000100000780c */ /* 0x040fe400007a4270 */
[----:B------:R-:W-:Y:S02]  /*cc20*/  IADD3.X R11, R7, UR10, RZ, P6, !PT ;  /* 0x0000000a070b7c10 */ /* 0x000fe4000b7fe4ff */
[----:B------:R-:W-:Y:S02]  /*cc30*/  F2FP.F16.F32.PACK_AB R44, RZ, R44 ;  /* 0x0000002cff2c723e */ /* 0x000fe400000000ff */
[----:B------:R-:W-:Y:S01]  /*cc40*/  F2FP.F16.F32.PACK_AB R45, RZ, R45 ;  /* 0x0000002dff2d723e */ /* 0x000fe200000000ff */
[----:B------:R1:W-:Y:S01]  /*cc50*/  @P4 STG.E.U16 desc[UR36][R10.64+0x12], R31 ;  /* 0x0000121f0a004986 */ /* 0x0003e2000c101524 */
[----:B------:R-:W-:Y:S02]  /*cc60*/  ISETP.GT.AND P4, PT, R0, 0x11, P0 ;  /* 0x000000110000780c */ /* 0x000fe40000784270 */
[----:B0-----:R-:W-:Y:S01]  /*cc70*/  IADD3 R8, P6, R6, UR11, RZ ;  /* 0x0000000b06087c10 */ /* 0x001fe2000ffde0ff */
[----:B------:R-:W-:Y:S01]  /*cc80*/  @P3 STG.E.U16 desc[UR36][R4.64+0x20], R32 ;  /* 0x0000202004003986 */ /* 0x000fe2000c101524 */
[----:B------:R-:W-:-:S02]  /*cc90*/  ISETP.GT.AND P3, PT, R0, 0x18, P1 ;  /* 0x000000180000780c */ /* 0x000fc40000f64270 */
[C---:B------:R-:W-:Y:S01]  /*cca0*/  IADD3.X R9, R7.reuse, UR10, RZ, P6, !PT ;  /* 0x0000000a07097c10 */ /* 0x040fe2000b7fe4ff */
[----:B------:R-:W-:Y:S01]  /*ccb0*/  @P2 STG.E.U16 desc[UR36][R4.64+0x22], R33 ;  /* 0x0000222104002986 */ /* 0x000fe2000c101524 */
[----:B------:R-:W-:Y:S02]  /*ccc0*/  ISETP.GT.AND P2, PT, R0, 0x19, P1 ;  /* 0x000000190000780c */ /* 0x000fe40000f44270 */
[----:B------:R-:W-:Y:S01]  /*ccd0*/  F2FP.F16.F32.PACK_AB R46, RZ, R46 ;  /* 0x0000002eff2e723e */ /* 0x000fe200000000ff */
[----:B------:R0:W-:Y:S01]  /*cce0*/  @P5 STG.E.U16 desc[UR36][R8.64+0x20], R34 ;  /* 0x0000202208005986 */ /* 0x0001e2000c101524 */
[----:B-1----:R-:W-:Y:S02]  /*ccf0*/  IADD3 R10, P6, R6, UR11, RZ ;  /* 0x0000000b060a7c10 */ /* 0x002fe4000ffde0ff */
[----:B------:R-:W-:Y:S02]  /*cd00*/  ISETP.GT.AND P5, PT, R0, 0x18, P0 ;  /* 0x000000180000780c */ /* 0x000fe400007a4270 */
[----:B------:R-:W-:-:S02]  /*cd10*/  IADD3.X R11, R7, UR10, RZ, P6, !PT ;  /* 0x0000000a070b7c10 */ /* 0x000fc4000b7fe4ff */
[----:B------:R-:W-:Y:S02]  /*cd20*/  F2FP.F16.F32.PACK_AB R47, RZ, R47 ;  /* 0x0000002fff2f723e */ /* 0x000fe400000000ff */
[----:B------:R-:W-:Y:S01]  /*cd30*/  F2FP.F16.F32.PACK_AB R48, RZ, R48 ;  /* 0x00000030ff30723e */ /* 0x000fe200000000ff */
[----:B------:R1:W-:Y:S01]  /*cd40*/  @P4 STG.E.U16 desc[UR36][R10.64+0x22], R35 ;  /* 0x000022230a004986 */ /* 0x0003e2000c101524 */
[----:B------:R-:W-:Y:S02]  /*cd50*/  ISETP.GT.AND P4, PT, R0, 0x19, P0 ;  /* 0x000000190000780c */ /* 0x000fe40000784270 */
[----:B0-----:R-:W-:Y:S01]  /*cd60*/  IADD3 R8, P6, R6, UR11, RZ ;  /* 0x0000000b06087c10 */ /* 0x001fe2000ffde0ff */
[----:B------:R-:W-:Y:S01]  /*cd70*/  @P3 STG.E.U16 desc[UR36][R4.64+0x30], R36 ;  /* 0x0000302404003986 */ /* 0x000fe2000c101524 */
[C---:B------:R-:W-:Y:S02]  /*cd80*/  ISETP.GT.AND P3, PT, R0.reuse, 0x20, P1 ;  /* 0x000000200000780c */ /* 0x040fe40000f64270 */
[----:B------:R-:W-:Y:S01]  /*cd90*/  IADD3.X R9, R7, UR10, RZ, P6, !PT ;  /* 0x0000000a07097c10 */ /* 0x000fe2000b7fe4ff */
[----:B------:R-:W-:Y:S01]  /*cda0*/  @P2 STG.E.U16 desc[UR36][R4.64+0x32], R37 ;  /* 0x0000322504002986 */ /* 0x000fe2000c101524 */
[----:B------:R-:W-:-:S02]  /*cdb0*/  ISETP.GT.AND P2, PT, R0, 0x21, P1 ;  /* 0x000000210000780c */ /* 0x000fc40000f44270 */
[----:B------:R-:W-:Y:S01]  /*cdc0*/  F2FP.F16.F32.PACK_AB R49, RZ, R49 ;  /* 0x00000031ff31723e */ /* 0x000fe200000000ff */
[----:B------:R0:W-:Y:S01]  /*cdd0*/  @P5 STG.E.U16 desc[UR36][R8.64+0x30], R38 ;  /* 0x0000302608005986 */ /* 0x0001e2000c101524 */
[----:B-1----:R-:W-:Y:S02]  /*cde0*/  IADD3 R10, P6, R6, UR11, RZ ;  /* 0x0000000b060a7c10 */ /* 0x002fe4000ffde0ff */
[C---:B------:R-:W-:Y:S02]  /*cdf0*/  ISETP.GT.AND P5, PT, R0.reuse, 0x20, P0 ;  /* 0x000000200000780c */ /* 0x040fe400007a4270 */
[----:B------:R-:W-:Y:S02]  /*ce00*/  IADD3.X R11, R7, UR10, RZ, P6, !PT ;  /* 0x0000000a070b7c10 */ /* 0x000fe4000b7fe4ff */
        /* <DEDUP_REMOVED lines=133> */
[----:B------:R-:W-:Y:S02]  /*d660*/  F2FP.F16.F32.PACK_AB R77, RZ, R77 ;  /* 0x0000004dff4d723e */ /* 0x000fe400000000ff */
[----:B------:R-:W-:Y:S02]  /*d670*/  IADD3.X R11, R7, UR10, RZ, P6, !PT ;  /* 0x0000000a070b7c10 */ /* 0x000fe4000b7fe4ff */
[C---:B------:R-:W-:Y:S02]  /*d680*/  ISETP.GT.AND P5, PT, R0.reuse, 0x68, P0 ;  /* 0x000000680000780c */ /* 0x040fe400007a4270 */
        /* <DEDUP_REMOVED lines=12> */
[----:B------:R-:W-:Y:S02]  /*d750*/  F2FP.F16.F32.PACK_AB R80, RZ, R80 ;  /* 0x00000050ff50723e */ /* 0x000fe400000000ff */
[----:B------:R-:W-:Y:S02]  /*d760*/  IADD3.X R11, R7, UR10, RZ, P6, !PT ;  /* 0x0000000a070b7c10 */ /* 0x000fe4000b7fe4ff */
[----:B------:R-:W-:Y:S02]  /*d770*/  F2FP.F16.F32.PACK_AB R81, RZ, R81 ;  /* 0x00000051ff51723e */ /* 0x000fe400000000ff */
[----:B------:R-:W-:Y:S01]  /*d780*/  F2FP.F16.F32.PACK_AB R82, RZ, R82 ;  /* 0x00000052ff52723e */ /* 0x000fe200000000ff */
[----:B------:R1:W-:Y:S01]  /*d790*/  @P4 STG.E.U16 desc[UR36][R10.64+0xd2], R79 ;  /* 0x0000d24f0a004986 */ /* 0x0003e2000c101524 */
[----:B------:R-:W-:Y:S02]  /*d7a0*/  ISETP.GT.AND P4, PT, R0, 0x70, P0 ;  /* 0x000000700000780c */ /* 0x000fe40000784270 */
[----:B0-----:R-:W-:Y:S01]  /*d7b0*/  IADD3 R8, P6, R6, UR11, RZ ;  /* 0x0000000b06087c10 */ /* 0x001fe2000ffde0ff */
[----:B------:R0:W-:Y:S01]  /*d7c0*/  @P3 STG.E.U16 desc[UR36][R4.64+0xe0], R80 ;  /* 0x0000e05004003986 */ /* 0x0001e2000c101524 */
[----:B------:R-:W-:-:S02]  /*d7d0*/  ISETP.GT.AND P3, PT, R0, 0x71, P0 ;  /* 0x000000710000780c */ /* 0x000fc40000764270 */
[C---:B------:R-:W-:Y:S01]  /*d7e0*/  IADD3.X R9, R7.reuse, UR10, RZ, P6, !PT ;  /* 0x0000000a07097c10 */ /* 0x040fe2000b7fe4ff */
[----:B------:R0:W-:Y:S01]  /*d7f0*/  @P2 STG.E.U16 desc[UR36][R4.64+0xe2], R81 ;  /* 0x0000e25104002986 */ /* 0x0001e2000c101524 */
[----:B------:R-:W-:Y:S02]  /*d800*/  ISETP.GT.AND P2, PT, R0, 0x78, P1 ;  /* 0x000000780000780c */ /* 0x000fe40000f44270 */
[----:B------:R-:W-:Y:S02]  /*d810*/  F2FP.F16.F32.PACK_AB R83, RZ, R83 ;  /* 0x00000053ff53723e */ /* 0x000fe400000000ff */
[----:B-1----:R-:W-:Y:S01]  /*d820*/  IADD3 R10, P6, R6, UR11, RZ ;  /* 0x0000000b060a7c10 */ /* 0x002fe2000ffde0ff */
[----:B------:R0:W-:Y:S01]  /*d830*/  @P4 STG.E.U16 desc[UR36][R8.64+0xe0], R82 ;  /* 0x0000e05208004986 */ /* 0x0001e2000c101524 */
[----:B------:R-:W-:Y:S02]  /*d840*/  F2FP.F16.F32.PACK_AB R84, RZ, R84 ;  /* 0x00000054ff54723e */ /* 0x000fe400000000ff */
[----:B------:R-:W-:-:S02]  /*d850*/  IADD3.X R11, R7, UR10, RZ, P6, !PT ;  /* 0x0000000a070b7c10 */ /* 0x000fc4000b7fe4ff */
[C---:B------:R-:W-:Y:S02]  /*d860*/  ISETP.GT.AND P1, PT, R0.reuse, 0x79, P1 ;  /* 0x000000790000780c */ /* 0x040fe40000f24270 */
[C---:B------:R-:W-:Y:S01]  /*d870*/  ISETP.GT.AND P5, PT, R0.reuse, 0x78, P0 ;  /* 0x000000780000780c */ /* 0x040fe200007a4270 */
[----:B------:R0:W-:Y:S01]  /*d880*/  @P3 STG.E.U16 desc[UR36][R10.64+0xe2], R83 ;  /* 0x0000e2530a003986 */ /* 0x0001e2000c101524 */
[----:B------:R-:W-:Y:S02]  /*d890*/  ISETP.GT.AND P0, PT, R0, 0x79, P0 ;  /* 0x000000790000780c */ /* 0x000fe40000704270 */
[----:B------:R-:W-:Y:S01]  /*d8a0*/  F2FP.F16.F32.PACK_AB R85, RZ, R85 ;  /* 0x00000055ff55723e */ /* 0x000fe200000000ff */
[----:B------:R0:W-:Y:S01]  /*d8b0*/  @P2 STG.E.U16 desc[UR36][R4.64+0xf0], R84 ;  /* 0x0000f05404002986 */ /* 0x0001e2000c101524 */
[C---:B------:R-:W-:Y:S02]  /*d8c0*/  IADD3 R12, P2, R6.reuse, UR11, RZ ;  /* 0x0000000b060c7c10 */ /* 0x040fe4000ff5e0ff */
[----:B------:R-:W-:-:S02]  /*d8d0*/  IADD3 R6, P3, R6, UR11, RZ ;  /* 0x0000000b06067c10 */ /* 0x000fc4000ff7e0ff */
[----:B------:R-:W-:Y:S01]  /*d8e0*/  F2FP.F16.F32.PACK_AB R86, RZ, R86 ;  /* 0x00000056ff56723e */ /* 0x000fe200000000ff */
[----:B------:R0:W-:Y:S01]  /*d8f0*/  @P1 STG.E.U16 desc[UR36][R4.64+0xf2], R85 ;  /* 0x0000f25504001986 */ /* 0x0001e2000c101524 */
[C---:B------:R-:W-:Y:S02]  /*d900*/  IADD3.X R13, R7.reuse, UR10, RZ, P2, !PT ;  /* 0x0000000a070d7c10 */ /* 0x040fe400097fe4ff */
[----:B------:R-:W-:Y:S02]  /*d910*/  F2FP.F16.F32.PACK_AB R87, RZ, R87 ;  /* 0x00000057ff57723e */ /* 0x000fe400000000ff */
[----:B------:R-:W-:Y:S01]  /*d920*/  IADD3.X R7, R7, UR10, RZ, P3, !PT ;  /* 0x0000000a07077c10 */ /* 0x000fe20009ffe4ff */
[----:B------:R0:W-:Y:S04]  /*d930*/  @P5 STG.E.U16 desc[UR36][R12.64+0xf0], R86 ;  /* 0x0000f0560c005986 */ /* 0x0001e8000c101524 */
[----:B------:R0:W-:Y:S02]  /*d940*/  @P0 STG.E.U16 desc[UR36][R6.64+0xf2], R87 ;  /* 0x0000f25706000986 */ /* 0x0001e4000c101524 */
.L_x_173:
[----:B------:R-:W-:Y:S05]  /*d950*/  BSYNC B0 ;  /* 0x0000000000007941 */ /* 0x000fea0003800000 */
.L_x_35:
[----:B------:R-:W-:Y:S01]  /*d960*/  ULDC UR4, c[0x0][0xc] ;  /* 0x0000030000047ab9 */ /* 0x000fe20000000800 */
[----:B------:R-:W-:Y:S01]  /*d970*/  ULDC UR5, c[0x0][0x10] ;  /* 0x0000040000057ab9 */ /* 0x000fe20000000800 */
[----:B---3--:R-:W3:Y:S01]  /*d980*/  LDC R3, c[0x0][0x14] ;  /* 0x00000500ff037b82 */ /* 0x008ee20000000800 */
[----:B------:R-:W-:Y:S01]  /*d990*/  UIMAD.WIDE.U32 UR4, UR4, UR5, URZ ;  /* 0x00000005040472a5 */ /* 0x000fe2000f8e003f */
[----:B------:R-:W-:Y:S01]  /*d9a0*/  PRMT R0, RZ, 0x7610, R0 ;  /* 0x00007610ff007816 */ /* 0x000fe20000000000 */
[----:B------:R-:W-:Y:S01]  /*d9b0*/  UMOV UR42, 0xffffffff ;  /* 0xffffffff002a7882 */ /* 0x000fe20000000000 */
[----:B------:R-:W-:-:S03]  /*d9c0*/  UMOV UR43, 0xffffffff ;  /* 0xffffffff002b7882 */ /* 0x000fc60000000000 */
[----:B---3--:R-:W-:-:S04]  /*d9d0*/  IMAD.WIDE.U32 R16, R3, UR4, R16 ;  /* 0x0000000403107c25 */ /* 0x008fc8000f8e0010 */
[----:B------:R-:W-:Y:S01]  /*d9e0*/  IMAD R3, R3, UR5, RZ ;  /* 0x0000000503037c24 */ /* 0x000fe2000f8e02ff */
[----:B------:R-:W-:Y:S02]  /*d9f0*/  ULDC.64 UR4, c[0x0][0x650] ;  /* 0x0001940000047ab9 */ /* 0x000fe40000000a00 */
[----:B------:R-:W-:Y:S01]  /*da00*/  ISETP.GE.U32.AND P0, PT, R16, UR4, PT ;  /* 0x0000000410007c0c */ /* 0x000fe2000bf06070 */
[----:B------:R-:W-:-:S05]  /*da10*/  IMAD.IADD R17, R17, 0x1, R3 ;  /* 0x0000000111117824 */ /* 0x000fca00078e0203 */
[----:B------:R-:W-:-:S13]  /*da20*/  ISETP.GE.U32.AND.EX P0, PT, R17, UR5, PT, P0 ;  /* 0x0000000511007c0c */ /* 0x000fda000bf06100 */
[----:B------:R-:W-:Y:S05]  /*da30*/  @P0 BRA `(.L_x_174) ;  /* 0x0000000400880947 */ /* 0x000fea0003800000 */
[----:B------:R-:W3:Y:S01]  /*da40*/  S2UR UR6, SR_CTAID.X ;  /* 0x00000000000679c3 */ /* 0x000ee20000002500 */
[----:B------:R-:W-:Y:S01]  /*da50*/  ULDC.64 UR12, c[0x0][0x628] ;  /* 0x00018a00000c7ab9 */ /* 0x000fe20000000a00 */
[----:B------:R-:W-:Y:S01]  /*da60*/  ULDC UR4, c[0x0][0x150] ;  /* 0x0000540000047ab9 */ /* 0x000fe20000000800 */
[----:B------:R-:W-:Y:S01]  /*da70*/  ISETP.NE.U32.AND P0, PT, RZ, UR12, PT ;  /* 0x0000000cff007c0c */ /* 0x000fe2000bf05070 */
[----:B------:R-:W-:Y:S01]  /*da80*/  ULDC UR15, c[0x0][0x630] ;  /* 0x00018c00000f7ab9 */ /* 0x000fe20000000800 */
[C---:B------:R-:W-:Y:S01]  /*da90*/  R2UR UR16, R16.reuse ;  /* 0x00000000101072ca */ /* 0x040fe200000e0000 */
[----:B------:R-:W-:Y:S01]  /*daa0*/  ULDC UR19, c[0x0][0x154] ;  /* 0x0000550000137ab9 */ /* 0x000fe20000000800 */
[----:B------:R-:W-:Y:S01]  /*dab0*/  ISETP.NE.AND.EX P0, PT, RZ, UR13, PT, P0 ;  /* 0x0000000dff007c0c */ /* 0x000fe2000bf05300 */
[----:B------:R-:W0:Y:S01]  /*dac0*/  S2UR UR18, SR_CTAID.Y ;  /* 0x00000000001279c3 */ /* 0x000e220000002600 */
[----:B------:R-:W-:Y:S02]  /*dad0*/  R2UR UR17, R17 ;  /* 0x00000000111172ca */ /* 0x000fe400000e0000 */
[----:B------:R-:W-:-:S02]  /*dae0*/  R2UR UR10, R16 ;  /* 0x00000000100a72ca */ /* 0x000fc400000e0000 */
[----:B------:R-:W-:Y:S02]  /*daf0*/  R2UR UR11, R17 ;  /* 0x00000000110b72ca */ /* 0x000fe400000e0000 */
[----:B---3--:R-:W-:-:S05]  /*db00*/  I2FP.F32.U32 R0, UR6 ;  /* 0x0000000600007c45 */ /* 0x008fca0008201000 */
[----:B------:R-:W-:-:S04]  /*db10*/  FMUL R0, R0, UR4 ;  /* 0x0000000400007c20 */ /* 0x000fc80008400000 */
[----:B------:R3:W0:Y:S01]  /*db20*/  F2I.U32.TRUNC.NTZ R3, R0 ;  /* 0x0000000000037305 */ /* 0x000622000020f000 */
        /* <DEDUP_REMOVED lines=13> */
.L_x_175:
[----:B------:R-:W-:Y:S01]  /*dc00*/  USHF.R.U64 UR43, UR10, UR15, UR11 ;  /* 0x0000000f0a2b7299 */ /* 0x000fe2000800120b */
[----:B0--3--:R-:W-:Y:S01]  /*dc10*/  I2FP.F32.U32 R0, UR18 ;  /* 0x0000001200007c45 */ /* 0x009fe20008201000 */
[----:B------:R-:W-:Y:S02]  /*dc20*/  USHF.R.U32.HI UR4, URZ, UR15, UR11 ;  /* 0x0000000f3f047299 */ /* 0x000fe4000801160b */
[----:B------:R-:W-:Y:S02]  /*dc30*/  UIADD3 UR10, UP0, URZ, -UR43, URZ ;  /* 0x8000002b3f0a7290 */ /* 0x000fe4000ff1e03f */
[----:B------:R-:W-:Y:S01]  /*dc40*/  FMUL R0, R0, UR19 ;  /* 0x0000001300007c20 */ /* 0x000fe20008400000 */
[----:B------:R-:W-:Y:S01]  /*dc50*/  ULDC.64 UR12, c[0x0][0x620] ;  /* 0x00018800000c7ab9 */ /* 0x000fe20000000a00 */
[----:B------:R-:W-:Y:S01]  /*dc60*/  UIADD3.X UR4, URZ, ~UR4, URZ, UP0, !UPT ;  /* 0x800000043f047290 */ /* 0x000fe200087fe43f */
[----:B------:R-:W-:Y:S01]  /*dc70*/  UMOV UR8, UR16 ;  /* 0x0000001000087c82 */ /* 0x000fe20008000000 */
[----:B------:R-:W-:-:S02]  /*dc80*/  UMOV UR9, UR17 ;  /* 0x0000001100097c82 */ /* 0x000fc40008000000 */
[----:B------:R-:W-:Y:S01]  /*dc90*/  UIMAD UR4, UR4, UR12, URZ ;  /* 0x0000000c040472a4 */ /* 0x000fe2000f8e023f */
[----:B------:R-:W0:Y:S01]  /*dca0*/  F2I.U32.TRUNC.NTZ R0, R0 ;  /* 0x0000000000007305 */ /* 0x000e22000020f000 */
[----:B------:R-:W-:Y:S01]  /*dcb0*/  UIMAD.WIDE.U32 UR8, UR10, UR12, UR8 ;  /* 0x0000000c0a0872a5 */ /* 0x000fe2000f8e0008 */
[----:B------:R-:W-:Y:S01]  /*dcc0*/  R2UR UR12, R3 ;  /* 0x00000000030c72ca */ /* 0x000fe200000e0000 */
[----:B------:R-:W-:Y:S01]  /*dcd0*/  UIMAD UR10, UR10, UR13, UR4 ;  /* 0x0000000d0a0a72a4 */ /* 0x000fe2000f8e0204 */
[----:B------:R-:W-:Y:S01]  /*dce0*/  ULDC UR11, c[0x0][0x618] ;  /* 0x00018600000b7ab9 */ /* 0x000fe20000000800 */
[----:B------:R-:W-:Y:S02]  /*dcf0*/  ULDC UR21, c[0x0][0x658] ;  /* 0x0001960000157ab9 */ /* 0x000fe40000000800 */
[----:B------:R-:W-:Y:S01]  /*dd00*/  UIADD3 UR9, UR9, UR10, URZ ;  /* 0x0000000a09097290 */ /* 0x000fe2000fffe03f */
[----:B------:R-:W-:Y:S01]  /*dd10*/  UMOV UR15, 0xffffffff ;  /* 0xffffffff000f7882 */ /* 0x000fe20000000000 */
[----:B------:R-:W-:Y:S01]  /*dd20*/  ULDC.64 UR4, c[0x0][0x640] ;  /* 0x0001900000047ab9 */ /* 0x000fe20000000a00 */
[----:B------:R-:W-:Y:S01]  /*dd30*/  USHF.L.U32 UR15, UR15, UR21, URZ ;  /* 0x000000150f0f7299 */ /* 0x000fe2000800063f */
[----:B------:R-:W-:Y:S01]  /*dd40*/  ISETP.NE.U32.AND P0, PT, RZ, UR4, PT ;  /* 0x00000004ff007c0c */ /* 0x000fe2000bf05070 */
[----:B------:R-:W-:-:S02]  /*dd50*/  USHF.R.U64 UR16, UR8, UR11, UR9 ;  /* 0x0000000b08107299 */ /* 0x000fc40008001209 */
[----:B------:R-:W-:Y:S01]  /*dd60*/  USHF.R.U32.HI UR8, URZ, UR11, UR9 ;  /* 0x0000000b3f087299 */ /* 0x000fe20008011609 */
[----:B0-----:R-:W-:Y:S01]  /*dd70*/  R2UR UR14, R0 ;  /* 0x00000000000e72ca */ /* 0x001fe200000e0000 */
[----:B------:R-:W-:Y:S01]  /*dd80*/  ULDC UR17, c[0x0][0x608] ;  /* 0x0001820000117ab9 */ /* 0x000fe20000000800 */
[----:B------:R-:W-:Y:S01]  /*dd90*/  ULOP3.LUT UR41, URZ, UR15, URZ, 0x33, !UPT ;  /* 0x0000000f3f297292 */ /* 0x000fe2000f8e333f */
[----:B------:R-:W-:Y:S01]  /*dda0*/  ISETP.NE.AND.EX P0, PT, RZ, UR5, PT, P0 ;  /* 0x00000005ff007c0c */ /* 0x000fe2000bf05300 */
[----:B------:R-:W-:Y:S02]  /*ddb0*/  USHF.R.U64 UR15, UR16, UR17, UR8 ;  /* 0x00000011100f7299 */ /* 0x000fe40008001208 */
[----:B------:R-:W-:Y:S02]  /*ddc0*/  USHF.R.U32.HI UR8, URZ, UR17, UR8 ;  /* 0x000000113f087299 */ /* 0x000fe40008011608 */
[----:B------:R-:W-:Y:S02]  /*ddd0*/  UIADD3 UR12, -UR12, URZ, URZ ;  /* 0x0000003f0c0c7290 */ /* 0x000fe4000fffe13f */
[----:B------:R-:W-:Y:S01]  /*dde0*/  USHF.R.U64 UR17, UR15, UR21, UR8 ;  /* 0x000000150f117299 */ /* 0x000fe20008001208 */
[----:B------:R-:W-:Y:S01]  /*ddf0*/  UMOV UR19, 0x1 ;  /* 0x0000000100137882 */ /* 0x000fe20000000000 */
[----:B------:R-:W-:Y:S01]  /*de00*/  ULDC UR13, c[0x0][0x144] ;  /* 0x00005100000d7ab9 */ /* 0x000fe20000000800 */
[----:B------:R-:W-:Y:S01]  /*de10*/  ULDC UR7, c[0x0][0x600] ;  /* 0x0001800000077ab9 */ /* 0x000fe20000000800 */
[----:B------:R-:W-:-:S02]  /*de20*/  USHF.L.U32 UR24, UR19, UR21, URZ ;  /* 0x0000001513187299 */ /* 0x000fc4000800063f */
[----:B------:R-:W-:Y:S02]  /*de30*/  USHF.R.U32.HI UR8, URZ, UR21, UR8 ;  /* 0x000000153f087299 */ /* 0x000fe40008011608 */
[----:B------:R-:W-:Y:S02]  /*de40*/  UIMAD UR21, UR13, UR12, UR6 ;  /* 0x0000000c0d1572a4 */ /* 0x000fe4000f8e0206 */
[----:B------:R-:W-:Y:S02]  /*de50*/  UIADD3 UR20, UR7, -0x1, URZ ;  /* 0xffffffff07147890 */ /* 0x000fe4000fffe03f */
[----:B------:R-:W-:Y:S01]  /*de60*/  UIADD3 UR19, -UR14, URZ, URZ ;  /* 0x0000003f0e137290 */ /* 0x000fe2000fffe13f */
[----:B------:R-:W-:Y:S01]  /*de70*/  ULDC UR25, c[0x0][0x148] ;  /* 0x0000520000197ab9 */ /* 0x000fe20000000800 */
[----:B------:R-:W-:Y:S01]  /*de80*/  ULDC UR22, c[0x0][0x648] ;  /* 0x0001920000167ab9 */ /* 0x000fe20000000800 */
[----:B------:R-:W-:Y:S01]  /*de90*/  ULDC UR23, c[0x0][0x638] ;  /* 0x00018e0000177ab9 */ /* 0x000fe20000000800 */
        /* <DEDUP_REMOVED lines=14> */
.L_x_176:
[----:B------:R-:W-:Y:S01]  /*df80*/  UISETP.NE.AND UP0, UPT, UR46, URZ, UPT ;  /* 0x0000003f2e00728c */ /* 0x000fe2000bf05270 */
[----:B------:R-:W-:Y:S01]  /*df90*/  IMAD.MOV.U32 R0, RZ, RZ, 0x1 ;  /* 0x00000001ff007424 */ /* 0x000fe200078e00ff */
[----:B------:R-:W-:Y:S02]  /*dfa0*/  USHF.R.U64 UR4, UR6, UR22, UR8 ;  /* 0x0000001606047299 */ /* 0x000fe40008001208 */
[----:B------:R-:W-:Y:S02]  /*dfb0*/  ULOP3.LUT UR41, UR15, UR41, URZ, 0xc0, !UPT ;  /* 0x000000290f297292 */ /* 0x000fe4000f8ec03f */
[----:B------:R-:W-:Y:S02]  /*dfc0*/  UIADD3 UR5, -UR4, URZ, URZ ;  /* 0x0000003f04057290 */ /* 0x000fe4000fffe13f */
[----:B------:R-:W-:Y:S02]  /*dfd0*/  UIMAD UR41, UR24, UR4, UR41 ;  /* 0x00000004182972a4 */ /* 0x000fe4000f8e0229 */
[----:B------:R-:W-:-:S02]  /*dfe0*/  ULOP3.LUT UR16, UR16, UR20, URZ, 0xc0, !UPT ;  /* 0x0000001410107292 */ /* 0x000fc4000f8ec03f */
[----:B------:R-:W-:Y:S02]  /*dff0*/  @UP0 UIMAD UR21, UR25, UR19, UR18 ;  /* 0x00000013191502a4 */ /* 0x000fe4000f8e0212 */
[----:B------:R-:W-:-:S03]  /*e000*/  UIMAD UR4, UR5, UR23, UR17 ;  /* 0x00000017050472a4 */ /* 0x000fc6000f8e0211 */
[----:B------:R-:W-:Y:S01]  /*e010*/  ULDC UR5, c[0x0][0x610] ;  /* 0x0001840000057ab9 */ /* 0x000fe20000000800 */
[----:B------:R-:W-:Y:S02]  /*e020*/  UIMAD UR4, UR4, UR7, UR16 ;  /* 0x00000007040472a4 */ /* 0x000fe4000f8e0210 */
[----:B------:R-:W-:-:S04]  /*e030*/  UIMAD UR41, UR41, UR5, UR21 ;  /* 0x00000005292972a4 */ /* 0x000fc8000f8e0215 */
[----:B------:R-:W-:Y:S02]  /*e040*/  USEL UR42, UR4, UR41, !UP0 ;  /* 0x00000029042a7287 */ /* 0x000fe4000c000000 */
[----:B------:R-:W-:-:S12]  /*e050*/  USEL UR41, UR41, UR4, !UP0 ;  /* 0x0000000429297287 */ /* 0x000fd8000c000000 */
.L_x_174:
[----:B------:R-:W-:-:S13]  /*e060*/  LOP3.LUT P0, RZ, R0, 0xff, RZ, 0xc0, !PT ;  /* 0x000000ff00ff7812 */ /* 0x000fda000780c0ff */
[----:B------:R-:W-:Y:S05]  /*e070*/  @P0 BRA `(.L_x_177) ;  /* 0xffffff3400180947 */ /* 0x000fea000383ffff */
[----:B------:R-:W-:Y:S05]  /*e080*/  EXIT ;  /* 0x000000000000794d */ /* 0x000fea0003800000 */
.L_x_8:
[----:B------:R-:W-:Y:S01]  /*e090*/  ULDC.64 UR4, c[0x0][0x650] ;  /* 0x0001940000047ab9 */ /* 0x000fe20000000a00 */
[----:B------:R-:W-:Y:S01]  /*e0a0*/  PRMT R0, RZ, 0x7610, R0 ;  /* 0x00007610ff007816 */ /* 0x000fe20000000000 */
[----:B------:R-:W-:Y:S01]  /*e0b0*/  IMAD.MOV.U32 R4, RZ, RZ, -0x1 ;  /* 0xffffffffff047424 */ /* 0x000fe200078e00ff */
[----:B------:R-:W-:Y:S01]  /*e0c0*/  ISETP.GE.U32.AND P0, PT, R16, UR4, PT ;  /* 0x0000000410007c0c */ /* 0x000fe2000bf06070 */
[----:B------:R-:W-:Y:S02]  /*e0d0*/  IMAD.MOV.U32 R5, RZ, RZ, -0x1 ;  /* 0xffffffffff057424 */ /* 0x000fe400078e00ff */
[----:B------:R-:W-:Y:S01]  /*e0e0*/  IMAD.MOV.U32 R8, RZ, RZ, -0x1 ;  /* 0xffffffffff087424 */ /* 0x000fe200078e00ff */
        /* <DEDUP_REMOVED lines=22> */
.L_x_179:
[----:B------:R-:W-:Y:S01]  /*e250*/  USHF.R.U64 UR4, UR14, UR19, UR15 ;  /* 0x000000130e047299 */ /* 0x000fe2000800120f */
[----:B------:R-:W-:Y:S01]  /*e260*/  R2UR UR7, R17 ;  /* 0x00000000110772ca */ /* 0x000fe200000e0000 */
[----:B------:R-:W-:Y:S02]  /*e270*/  USHF.R.U32.HI UR5, URZ, UR19, UR15 ;  /* 0x000000133f057299 */ /* 0x000fe4000801160f */
[----:B------:R-:W-:Y:S01]  /*e280*/  UIADD3 UR13, UP0, URZ, -UR4, URZ ;  /* 0x800000043f0d7290 */ /* 0x000fe2000ff1e03f */
[----:B------:R-:W-:Y:S01]  /*e290*/  ULDC.64 UR14, c[0x0][0x620] ;  /* 0x00018800000e7ab9 */ /* 0x000fe20000000a00 */
[----:B------:R-:W-:Y:S02]  /*e2a0*/  UMOV UR6, UR20 ;  /* 0x0000001400067c82 */ /* 0x000fe40008000000 */
[----:B------:R-:W-:Y:S02]  /*e2b0*/  UIADD3.X UR5, URZ, ~UR5, URZ, UP0, !UPT ;  /* 0x800000053f057290 */ /* 0x000fe400087fe43f */
[----:B------:R-:W-:-:S02]  /*e2c0*/  UISETP.NE.AND UP1, UPT, UR46, URZ, UPT ;  /* 0x0000003f2e00728c */ /* 0x000fc4000bf25270 */
[----:B------:R-:W-:Y:S02]  /*e2d0*/  UIMAD UR5, UR5, UR14, URZ ;  /* 0x0000000e050572a4 */ /* 0x000fe4000f8e023f */
[----:B------:R-:W-:Y:S02]  /*e2e0*/  UIMAD.WIDE.U32 UR6, UR13, UR14, UR6 ;  /* 0x0000000e0d0672a5 */ /* 0x000fe4000f8e0006 */
[----:B------:R-:W-:Y:S01]  /*e2f0*/  UIMAD UR5, UR13, UR15, UR5 ;  /* 0x0000000f0d0572a4 */ /* 0x000fe2000f8e0205 */
[----:B------:R-:W-:Y:S02]  /*e300*/  ULDC UR14, c[0x0][0x608] ;  /* 0x00018200000e7ab9 */ /* 0x000fe40000000800 */
[----:B------:R-:W-:Y:S01]  /*e310*/  ULDC UR13, c[0x0][0x618] ;  /* 0x00018600000d7ab9 */ /* 0x000fe20000000800 */
[----:B------:R-:W-:Y:S01]  /*e320*/  UIADD3 UR5, UR7, UR5, URZ ;  /* 0x0000000507057290 */ /* 0x000fe2000fffe03f */
[----:B------:R-:W-:Y:S01]  /*e330*/  ULDC UR22, c[0x0][0x658] ;  /* 0x0001960000167ab9 */ /* 0x000fe20000000800 */
[----:B------:R-:W-:-:S02]  /*e340*/  @UP1 UIMAD UR8, UR11, UR12, UR10 ;  /* 0x0000000c0b0812a4 */ /* 0x000fc4000f8e020a */
[----:B------:R-:W-:Y:S02]  /*e350*/  USHF.R.U64 UR17, UR6, UR13, UR5 ;  /* 0x0000000d06117299 */ /* 0x000fe40008001205 */
[----:B------:R-:W-:Y:S01]  /*e360*/  USHF.R.U32.HI UR5, URZ, UR13, UR5 ;  /* 0x0000000d3f057299 */ /* 0x000fe20008011605 */
[----:B------:R-:W-:Y:S01]  /*e370*/  ULDC.64 UR6, c[0x0][0x640] ;  /* 0x0001900000067ab9 */ /* 0x000fe20000000a00 */
[----:B------:R-:W-:Y:S01]  /*e380*/  UMOV UR10, 0xffffffff ;  /* 0xffffffff000a7882 */ /* 0x000fe20000000000 */
[----:B------:R-:W-:Y:S01]  /*e390*/  ISETP.NE.U32.AND P0, PT, RZ, UR6, PT ;  /* 0x00000006ff007c0c */ /* 0x000fe2000bf05070 */
[----:B------:R-:W-:Y:S02]  /*e3a0*/  USHF.R.U64 UR18, UR17, UR14, UR5 ;  /* 0x0000000e11127299 */ /* 0x000fe40008001205 */
[----:B------:R-:W-:Y:S01]  /*e3b0*/  USHF.R.U32.HI UR5, URZ, UR14, UR5 ;  /* 0x0000000e3f057299 */ /* 0x000fe20008011605 */
[----:B------:R-:W-:Y:S01]  /*e3c0*/  ISETP.NE.AND.EX P0, PT, RZ, UR7, PT, P0 ;  /* 0x00000007ff007c0c */ /* 0x000fe2000bf05300 */
[----:B------:R-:W-:-:S02]  /*e3d0*/  USHF.L.U32 UR11, UR10, UR22, URZ ;  /* 0x000000160a0b7299 */ /* 0x000fc4000800063f */
[----:B------:R-:W-:Y:S01]  /*e3e0*/  USHF.R.U64 UR19, UR18, UR22, UR5 ;  /* 0x0000001612137299 */ /* 0x000fe20008001205 */
[----:B------:R-:W-:Y:S01]  /*e3f0*/  ULDC UR20, c[0x0][0x600] ;  /* 0x0001800000147ab9 */ /* 0x000fe20000000800 */
[----:B------:R-:W-:Y:S02]  /*e400*/  USHF.R.U32.HI UR10, URZ, UR22, UR5 ;  /* 0x000000163f0a7299 */ /* 0x000fe40008011605 */
[----:B------:R-:W-:Y:S02]  /*e410*/  UIADD3 UR21, UR20, -0x1, URZ ;  /* 0xffffffff14157890 */ /* 0x000fe4000fffe03f */
[----:B------:R-:W-:Y:S01]  /*e420*/  ULOP3.LUT UR26, URZ, UR11, URZ, 0x33, !UPT ;  /* 0x0000000b3f1a7292 */ /* 0x000fe2000f8e333f */
        /* <DEDUP_REMOVED lines=17> */
.L_x_180:
[----:B------:R-:W-:Y:S01]  /*e540*/  USHF.R.U64 UR6, UR5, UR23, UR10 ;  /* 0x0000001705067299 */ /* 0x000fe2000800120a */
[----:B------:R-:W-:Y:S01]  /*e550*/  IMAD.MOV.U32 R0, RZ, RZ, 0x1 ;  /* 0x00000001ff007424 */ /* 0x000fe200078e00ff */
[----:B------:R-:W-:Y:S01]  /*e560*/  USHF.L.U32 UR25, UR25, UR22, URZ ;  /* 0x0000001619197299 */ /* 0x000fe2000800063f */
[----:B------:R-:W-:Y:S01]  /*e570*/  IMAD.U32 R8, RZ, RZ, UR4 ;  /* 0x00000004ff087e24 */ /* 0x000fe2000f8e00ff */
[----:B------:R-:W-:Y:S02]  /*e580*/  ULOP3.LUT UR5, UR18, UR26, URZ, 0xc0, !UPT ;  /* 0x0000001a12057292 */ /* 0x000fe4000f8ec03f */
[----:B------:R-:W-:Y:S02]  /*e590*/  UIADD3 UR7, -UR6, URZ, URZ ;  /* 0x0000003f06077290 */ /* 0x000fe4000fffe13f */
[----:B------:R-:W-:Y:S02]  /*e5a0*/  UIMAD UR6, UR25, UR6, UR5 ;  /* 0x00000006190672a4 */ /* 0x000fe4000f8e0205 */
[----:B------:R-:W-:-:S02]  /*e5b0*/  ULOP3.LUT UR17, UR17, UR21, URZ, 0xc0, !UPT ;  /* 0x0000001511117292 */ /* 0x000fc4000f8ec03f */
[----:B------:R-:W-:Y:S02]  /*e5c0*/  UIMAD UR5, UR7, UR24, UR19 ;  /* 0x00000018070572a4 */ /* 0x000fe4000f8e0213 */
[----:B------:R-:W-:Y:S01]  /*e5d0*/  UISETP.NE.AND UP0, UPT, UR46, URZ, UPT ;  /* 0x0000003f2e00728c */ /* 0x000fe2000bf05270 */
[----:B------:R-:W-:Y:S01]  /*e5e0*/  ULDC UR7, c[0x0][0x610] ;  /* 0x0001840000077ab9 */ /* 0x000fe20000000800 */
[----:B------:R-:W-:Y:S02]  /*e5f0*/  UIMAD UR5, UR5, UR20, UR17 ;  /* 0x00000014050572a4 */ /* 0x000fe4000f8e0211 */
[----:B------:R-:W-:-:S04]  /*e600*/  UIMAD UR8, UR6, UR7, UR8 ;  /* 0x00000007060872a4 */ /* 0x000fc8000f8e0208 */
[----:B------:R-:W-:Y:S02]  /*e610*/  USEL UR6, UR5, UR8, !UP0 ;  /* 0x0000000805067287 */ /* 0x000fe4000c000000 */
[----:B------:R-:W-:-:S04]  /*e620*/  USEL UR8, UR8, UR5, !UP0 ;  /* 0x0000000508087287 */ /* 0x000fc8000c000000 */
[----:B------:R-:W-:Y:S02]  /*e630*/  IMAD.U32 R5, RZ, RZ, UR6 ;  /* 0x00000006ff057e24 */ /* 0x000fe4000f8e00ff */
[----:B------:R-:W-:-:S07]  /*e640*/  IMAD.U32 R4, RZ, RZ, UR8 ;  /* 0x00000008ff047e24 */ /* 0x000fce000f8e00ff */
.L_x_178:
[----:B------:R-:W-:-:S08]  /*e650*/  NOP ;  /* 0x0000000000007918 */ /* 0x000fd00000000000 */
[----:B------:R-:W0:-:S00]  /*e660*/  USETMAXREG.DEALLOC.CTAPOOL 0x28 ;  /* 0x00000028000079c8 */ /* 0x000e0000080e0500 */
[----:B------:R-:W-:-:S13]  /*e670*/  ISETP.NE.AND P0, PT, RZ, UR9, PT ;  /* 0x00000009ff007c0c */ /* 0x000fda000bf05270 */
[----:B------:R-:W-:Y:S05]  /*e680*/  @P0 EXIT ;  /* 0x000000000000094d */ /* 0x000fea0003800000 */
[----:B0-----:R-:W-:Y:S01]  /*e690*/  LOP3.LUT P0, RZ, R0, 0xff, RZ, 0xc0, !PT ;  /* 0x000000ff00ff7812 */ /* 0x001fe2000780c0ff */
[----:B------:R-:W-:Y:S02]  /*e6a0*/  IMAD.MOV.U32 R0, RZ, RZ, 0x1 ;  /* 0x00000001ff007424 */ /* 0x000fe400078e00ff */
[----:B------:R-:W-:-:S10]  /*e6b0*/  IMAD.MOV.U32 R3, RZ, RZ, RZ ;  /* 0x000000ffff037224 */ /* 0x000fd400078e00ff */
[----:B------:R-:W-:Y:S05]  /*e6c0*/  @!P0 BRA `(.L_x_181) ;  /* 0x0000000c00608947 */ /* 0x000fea0003800000 */
[----:B------:R-:W0:Y:S01]  /*e6d0*/  S2UR UR7, SR_CgaCtaId ;  /* 0x00000000000779c3 */ /* 0x000e220000008800 */
[----:B------:R-:W-:Y:S01]  /*e6e0*/  ULDC UR4, c[0x0][0x28c] ;  /* 0x0000a30000047ab9 */ /* 0x000fe20000000800 */
[----:B------:R-:W-:Y:S01]  /*e6f0*/  ULDC UR5, c[0x0][0x600] ;  /* 0x0001800000057ab9 */ /* 0x000fe20000000800 */
[----:B------:R-:W-:Y:S01]  /*e700*/  UIADD3 UR11, UR4, 0xf, URZ ;  /* 0x0000000f040b7890 */ /* 0x000fe2000fffe03f */
[----:B------:R-:W-:Y:S01]  /*e710*/  BSSY B0, `(.L_x_181) ;  /* 0x00000d3000007945 */ /* 0x000fe20003800000 */
[----:B------:R-:W-:Y:S01]  /*e720*/  ULDC UR9, c[0x0][0x658] ;  /* 0x0001960000097ab9 */ /* 0x000fe20000000800 */
[----:B------:R-:W-:Y:S01]  /*e730*/  UMOV UR12, 0x1 ;  /* 0x00000001000c7882 */ /* 0x000fe20000000000 */
[----:B------:R-:W-:Y:S01]  /*e740*/  UIADD3 UR4, UR5, -0x1, URZ ;  /* 0xffffffff05047890 */ /* 0x000fe2000fffe03f */
[----:B------:R-:W-:Y:S01]  /*e750*/  IMAD.MOV.U32 R10, RZ, RZ, 0x1 ;  /* 0x00000001ff0a7424 */ /* 0x000fe200078e00ff */
[----:B------:R-:W-:Y:S01]  /*e760*/  UMOV UR10, 0xffffffff ;  /* 0xffffffff000a7882 */ /* 0x000fe20000000000 */
[----:B------:R-:W-:Y:S01]  /*e770*/  USHF.L.U32 UR5, UR12, UR9, URZ ;  /* 0x000000090c057299 */ /* 0x000fe2000800063f */
[----:B------:R-:W-:Y:S01]  /*e780*/  IMAD.MOV.U32 R0, RZ, RZ, 0x1 ;  /* 0x00000001ff007424 */ /* 0x000fe200078e00ff */
[----:B------:R-:W-:Y:S01]  /*e790*/  USHF.R.S32.HI UR12, URZ, 0x1f, UR11 ;  /* 0x0000001f3f0c7899 */ /* 0x000fe2000801140b */
[----:B------:R-:W-:Y:S01]  /*e7a0*/  IMAD.MOV.U32 R3, RZ, RZ, RZ ;  /* 0x000000ffff037224 */ /* 0x000fe200078e00ff */
[----:B------:R-:W-:Y:S01]  /*e7b0*/  ULDC UR8, c[0x0][0xc] ;  /* 0x0000030000087ab9 */ /* 0x000fe20000000800 */
[----:B------:R-:W-:-:S02]  /*e7c0*/  USHF.L.U32 UR14, UR10, UR9, URZ ;  /* 0x000000090a0e7299 */ /* 0x000fc4000800063f */
[----:B------:R-:W-:Y:S01]  /*e7d0*/  ULEA.HI UR12, UR12, UR11, URZ, 0x4 ;  /* 0x0000000b0c0c7291 */ /* 0x000fe2000f8f203f */
[----:B------:R-:W-:Y:S01]  /*e7e0*/  ULDC UR9, c[0x0][0x10] ;  /* 0x0000040000097ab9 */ /* 0x000fe20000000800 */
[----:B------:R-:W-:Y:S01]  /*e7f0*/  ULDC UR10, c[0x0][0x14] ;  /* 0x00000500000a7ab9 */ /* 0x000fe20000000800 */
[----:B------:R-:W-:Y:S02]  /*e800*/  UIMAD.WIDE.U32 UR8, UR8, UR9, URZ ;  /* 0x00000009080872a5 */ /* 0x000fe4000f8e003f */
[----:B------:R-:W-:Y:S02]  /*e810*/  USHF.R.S32.HI UR13, URZ, 0x4, UR12 ;  /* 0x000000043f0d7899 */ /* 0x000fe4000801140c */
[----:B0-----:R-:W-:Y:S02]  /*e820*/  USHF.L.U32 UR6, UR7, 0x6, URZ ;  /* 0x0000000607067899 */ /* 0x001fe4000800063f */
[----:B------:R-:W-:Y:S02]  /*e830*/  USHF.L.U32 UR7, UR7, 0xa, URZ ;  /* 0x0000000a07077899 */ /* 0x000fe4000800063f */
[----:B------:R-:W-:-:S02]  /*e840*/  UIMAD.WIDE.U32 UR22, UR8, UR10, URZ ;  /* 0x0000000a081672a5 */ /* 0x000fc4000f8e003f */
[----:B------:R-:W-:Y:S02]  /*e850*/  UIMAD UR15, UR9, UR10, URZ ;  /* 0x0000000a090f72a4 */ /* 0x000fe4000f8e023f */
[----:B------:R-:W-:Y:S02]  /*e860*/  ULOP3.LUT UR25, UR40, 0x2, URZ, 0xfc, !UPT ;  /* 0x0000000228197892 */ /* 0x000fe4000f8efc3f */
[----:B------:R-:W-:Y:S02]  /*e870*/  ULOP3.LUT UR6, UR6, 0x40, URZ, 0xc0, !UPT ;  /* 0x0000004006067892 */ /* 0x000fe4000f8ec03f */
[----:B------:R-:W-:Y:S02]  /*e880*/  ULOP3.LUT UR7, UR7, 0x400, URZ, 0xc0, !UPT ;  /* 0x0000040007077892 */ /* 0x000fe4000f8ec03f */
[----:B------:R-:W-:Y:S02]  /*e890*/  ULOP3.LUT UR14, URZ, UR14, URZ, 0x33, !UPT ;  /* 0x0000000e3f0e7292 */ /* 0x000fe4000f8e333f */
[----:B------:R-:W-:-:S02]  /*e8a0*/  UIADD3 UR15, UR23, UR15, URZ ;  /* 0x0000000f170f7290 */ /* 0x000fc4000fffe03f */
[----:B------:R-:W-:Y:S01]  /*e8b0*/  UIADD3 UR28, UR13, 0x1, URZ ;  /* 0x000000010d1c7890 */ /* 0x000fe2000fffe03f */
[----:B------:R-:W-:-:S11]  /*e8c0*/  ULDC.64 UR26, c[0x0][0x198] ;  /* 0x00006600001a7ab9 */ /* 0x000fd60000000a00 */
.L_x_192:
[----:B------:R-:W-:-:S03]  /*e8d0*/  UMOV UR8, 0xffffffff ;  /* 0xffffffff00087882 */ /* 0x000fc60000000000 */
[----:B------:R-:W-:Y:S05]  /*e8e0*/  BRA.DIV UR8, `(.L_x_182) ;  /* 0x0000001608307947 */ /* 0x000fea000b800000 */
[----:B------:R-:W-:-:S13]  /*e8f0*/  ELECT P6, URZ, PT ;  /* 0x00000000003f782f */ /* 0x000fda00038c0000 */
.L_x_213:
[----:B------:R-:W0:Y:S01]  /*e900*/  LDC R6, c[0x0][0x28c] ;  /* 0x0000a300ff067b82 */ /* 0x000e220000000800 */
[----:B------:R-:W-:Y:S01]  /*e910*/  BSSY B1, `(.L_x_183) ;  /* 0x000003a000017945 */ /* 0x000fe20003800000 */
[----:B0-----:R-:W-:-:S13]  /*e920*/  ISETP.LT.OR P6, PT, R6, 0x1, !P6 ;  /* 0x000000010600780c */ /* 0x001fda00077c1670 */
[----:B------:R-:W-:Y:S05]  /*e930*/  @P6 BRA `(.L_x_184) ;  /* 0x0000000000dc6947 */ /* 0x000fea0003800000 */
[----:B------:R-:W-:Y:S01]  /*e940*/  LEA R9, R5, UR6, 0x7 ;  /* 0x0000000605097c11 */ /* 0x000fe2000f8e38ff */
[----:B------:R-:W-:Y:S02]  /*e950*/  IMAD R11, R4, 0x180, RZ ;  /* 0x00000180040b7824 */ /* 0x000fe400078e02ff */
[----:B------:R-:W-:Y:S02]  /*e960*/  IMAD.MOV.U32 R14, RZ, RZ, RZ ;  /* 0x000000ffff0e7224 */ /* 0x000fe400078e00ff */
[----:B------:R-:W-:Y:S02]  /*e970*/  IMAD.U32 R15, RZ, RZ, UR28 ;  /* 0x0000001cff0f7e24 */ /* 0x000fe4000f8e00ff */
[----:B------:R-:W-:Y:S02]  /*e980*/  IMAD.MOV.U32 R4, RZ, RZ, R0 ;  /* 0x000000ffff047224 */ /* 0x000fe400078e0000 */
[----:B------:R-:W-:-:S07]  /*e990*/  IMAD.MOV.U32 R5, RZ, RZ, R3 ;  /* 0x000000ffff057224 */ /* 0x000fce00078e0003 */
.L_x_187:
[----:B------:R-:W0:Y:S01]  /*e9a0*/  S2R R7, SR_CgaCtaId ;  /* 0x0000000000077919 */ /* 0x000e220000008800 */
[----:B------:R-:W-:Y:S02]  /*e9b0*/  MOV R6, 0x400 ;  /* 0x0000040000067802 */ /* 0x000fe40000000f00 */
[----:B------:R-:W-:Y:S02]  /*e9c0*/  LOP3.LUT P1, RZ, R2, 0x7f, RZ, 0xc0, !PT ;  /* 0x0000007f02ff7812 */ /* 0x000fe4000782c0ff */
[----:B0-----:R-:W-:Y:S02]  /*e9d0*/  LEA R12, R7, R6, 0x18 ;  /* 0x00000006070c7211 */ /* 0x001fe400078ec0ff */
[----:B------:R-:W-:-:S09]  /*e9e0*/  SHF.L.U32 R6, R4, 0x1f, RZ ;  /* 0x0000001f04067819 */ /* 0x000fd200000006ff */
[----:B------:R-:W0:Y:S01]  /*e9f0*/  @!P1 LDC R7, c[0x0][0x500] ;  /* 0x00014000ff079b82 */ /* 0x000e220000000800 */
[----:B------:R-:W-:-:S04]  /*ea00*/  IMAD R13, R5, 0x8, R12 ;  /* 0x00000008050d7824 */ /* 0x000fc800078e020c */
[----:B------:R-:W1:Y:S02]  /*ea10*/  SYNCS.PHASECHK.TRANS64.TRYWAIT P0, [R13+URZ+0x70], R6 ;  /* 0x000070060d0075a7 */ /* 0x000e64000800017f */
[----:B-1----:R-:W-:Y:S05]  /*ea20*/  @!P0 BRA `(.L_x_185) ;  /* 0x0000001400008947 */ /* 0x002fea0003800000 */
.L_x_214:
[----:B------:R-:W-:Y:S01]  /*ea30*/  UPRMT UR8, UR25, 0x9910, URZ ;  /* 0x0000991019087896 */ /* 0x000fe2000800003f */
[----:B0-----:R0:W-:Y:S03]  /*ea40*/  @!P1 SYNCS.ARRIVE.TRANS64 RZ, [R13+URZ], R7 ;  /* 0x000000070dff99a7 */ /* 0x0011e6000800003f */
[----:B------:R-:W-:-:S06]  /*ea50*/  UISETP.NE.AND UP0, UPT, UR8, 0x2, UPT ;  /* 0x000000020800788c */ /* 0x000fcc000bf05270 */
[----:B------:R-:W-:-:S13]  /*ea60*/  PLOP3.LUT P0, PT, PT, PT, UP0, 0x80, 0x0 ;  /* 0x000000000000781c */ /* 0x000fda0003f0f008 */
[----:B0-----:R-:W-:Y:S05]  /*ea70*/  @P0 BRA `(.L_x_186) ;  /* 0x0000000000040947 */ /* 0x001fea0003800000 */
[----:B------:R-:W-:Y:S01]  /*ea80*/  BPT.TRAP 0x1 ;  /* 0x000000040000795c */ /* 0x000fe20000300000 */
.L_x_186:
[C---:B------:R-:W-:Y:S01]  /*ea90*/  R2UR UR11, R5.reuse ;  /* 0x00000000050b72ca */ /* 0x040fe200000e0000 */
[----:B-1----:R-:W-:Y:S01]  /*eaa0*/  IMAD R6, R5, 0x3000, R12 ;  /* 0x0000300005067824 */ /* 0x002fe200078e020c */
[----:B------:R-:W-:Y:S01]  /*eab0*/  R2UR UR17, R12 ;  /* 0x000000000c1172ca */ /* 0x000fe200000e0000 */
[----:B------:R-:W-:Y:S01]  /*eac0*/  VIADD R15, R15, 0xffffffff ;  /* 0xffffffff0f0f7836 */ /* 0x000fe20000000000 */
[----:B------:R-:W-:Y:S01]  /*ead0*/  R2UR UR21, R11 ;  /* 0x000000000b1572ca */ /* 0x000fe200000e0000 */
[----:B------:R-:W-:Y:S01]  /*eae0*/  UIADD3 UR16, UP0, UR26, 0xf0, URZ ;  /* 0x000000f01a107890 */ /* 0x000fe2000ff1e03f */
[----:B------:R-:W-:Y:S01]  /*eaf0*/  R2UR UR8, R6 ;  /* 0x00000000060872ca */ /* 0x000fe200000e0000 */
[----:B------:R-:W-:Y:S01]  /*eb00*/  UIADD3 UR30, UP1, UR26, 0x1f0, URZ ;  /* 0x000001f01a1e7890 */ /* 0x000fe2000ff3e03f */
[----:B------:R-:W-:Y:S01]  /*eb10*/  R2UR UR9, R13 ;  /* 0x000000000d0972ca */ /* 0x000fe200000e0000 */
[----:B------:R-:W-:Y:S01]  /*eb20*/  VIADD R5, R5, 0x1 ;  /* 0x0000000105057836 */ /* 0x000fe20000000000 */
[----:B------:R-:W-:Y:S01]  /*eb30*/  R2UR UR10, R14 ;  /* 0x000000000e0a72ca */ /* 0x000fe200000e0000 */
[----:B------:R-:W-:Y:S01]  /*eb40*/  UIADD3.X UR31, URZ, UR27, URZ, UP1, !UPT ;  /* 0x0000001b3f1f7290 */ /* 0x000fe20008ffe43f */
[----:B------:R-:W-:Y:S01]  /*eb50*/  R2UR UR12, R8 ;  /* 0x00000000080c72ca */ /* 0x000fe200000e0000 */
[----:B------:R-:W-:Y:S01]  /*eb60*/  ULEA UR11, UR11, UR7, 0xb ;  /* 0x000000070b0b7291 */ /* 0x000fe2000f8e583f */
[----:B------:R-:W-:Y:S01]  /*eb70*/  R2UR UR24, R9 ;  /* 0x00000000091872ca */ /* 0x000fe200000e0000 */
[----:B------:R-:W-:Y:S01]  /*eb80*/  UMOV UR18, 0x0 ;  /* 0x0000000000127882 */ /* 0x000fe20000000000 */
[----:B------:R-:W-:Y:S01]  /*eb90*/  ISETP.GT.AND P1, PT, R15, 0x1, PT ;  /* 0x000000010f00780c */ /* 0x000fe20003f24270 */
[----:B------:R-:W-:Y:S01]  /*eba0*/  ULEA UR11, UR11, UR17, 0x1 ;  /* 0x000000110b0b7291 */ /* 0x000fe2000f8e083f */
[C---:B------:R-:W-:Y:S01]  /*ebb0*/  ISETP.NE.AND P0, PT, R5.reuse, 0xe, PT ;  /* 0x0000000e0500780c */ /* 0x040fe20003f05270 */
[----:B------:R-:W-:Y:S01]  /*ebc0*/  UIADD3 UR8, UR8, 0x200, URZ ;  /* 0x0000020008087890 */ /* 0x000fe2000fffe03f */
[----:B------:R-:W-:Y:S01]  /*ebd0*/  VIADD R14, R14, 0x10 ;  /* 0x000000100e0e7836 */ /* 0x000fe20000000000 */
[----:B------:R-:W-:Y:S01]  /*ebe0*/  UIADD3.X UR17, URZ, UR27, URZ, UP0, !UPT ;  /* 0x0000001b3f117290 */ /* 0x000fe200087fe43f */
[----:B------:R-:W-:Y:S01]  /*ebf0*/  SEL R7, RZ, 0x1, P0 ;  /* 0x00000001ff077807 */ /* 0x000fe20000000000 */
[----:B------:R-:W-:Y:S01]  /*ec00*/  UIADD3 UR20, UR11, 0x2a200, URZ ;  /* 0x0002a2000b147890 */ /* 0x000fe2000fffe03f */
[----:B------:R-:W-:Y:S01]  /*ec10*/  SEL R5, R5, RZ, P0 ;  /* 0x000000ff05057207 */ /* 0x000fe20000000000 */
[----:B------:R-:W-:Y:S01]  /*ec20*/  UMOV UR19, 0x10000000 ;  /* 0x1000000000137882 */ /* 0x000fe20000000000 */
[----:B------:R-:W-:Y:S01]  /*ec30*/  UMOV UR11, UR21 ;  /* 0x00000015000b7c82 */ /* 0x000fe20008000000 */
[----:B------:R-:W-:Y:S01]  /*ec40*/  UMOV UR29, 0x30000 ;  /* 0x00030000001d7882 */ /* 0x000fe20000000000 */
[----:B------:R-:W-:-:S02]  /*ec50*/  LOP3.LUT R4, R4, R7, RZ, 0x3c, !PT ;  /* 0x0000000704047212 */ /* 0x000fc400078e3cff */
[----:B------:R0:W-:Y:S02]  /*ec60*/  UTMALDG.3D [UR8], [UR16], desc[UR18] ;  /* 0x00001208100075b4 */ /* 0x0001e40008011000 */
[----:B0-----:R-:W-:Y:S01]  /*ec70*/  UMOV UR8, UR20 ;  /* 0x0000001400087c82 */ /* 0x001fe20008000000 */
[----:B------:R-:W-:Y:S02]  /*ec80*/  UMOV UR11, UR24 ;  /* 0x00000018000b7c82 */ /* 0x000fe40008000000 */
[----:B------:R0:W-:Y:S02]  /*ec90*/  UTMALDG.3D.MULTICAST [UR8], [UR30], UR29, desc[UR18] ;  /* 0x000012081e0073b4 */ /* 0x0001e4000801181d */
[----:B0-----:R-:W-:Y:S05]  /*eca0*/  @P1 BRA `(.L_x_187) ;  /* 0xfffffffc003c1947 */ /* 0x001fea000383ffff */
.L_x_184:
[----:B------:R-:W-:Y:S05]  /*ecb0*/  BSYNC B1 ;  /* 0x0000000000017941 */ /* 0x000fea0003800000 */
.L_x_183:
[----:B------:R-:W-:Y:S01]  /*ecc0*/  LOP3.LUT P1, RZ, R10, 0xff, RZ, 0xc0, !PT ;  /* 0x000000ff0aff7812 */ /* 0x000fe2000782c0ff */
[----:B------:R-:W-:Y:S01]  /*ecd0*/  VIADD R6, R3, UR13 ;  /* 0x0000000d03067c36 */ /* 0x000fe20008000000 */
[----:B------:R-:W-:Y:S01]  /*ece0*/  ULDC.64 UR8, c[0x0][0x650] ;  /* 0x0001940000087ab9 */ /* 0x000fe20000000a00 */
[----:B------:R-:W-:Y:S01]  /*ecf0*/  IMAD.U32 R7, RZ, RZ, UR13 ;  /* 0x0000000dff077e24 */ /* 0x000fe2000f8e00ff */
[----:B------:R-:W-:Y:S01]  /*ed00*/  UISETP.GE.U32.AND UP0, UPT, UR13, 0xe, UPT ;  /* 0x0000000e0d00788c */ /* 0x000fe2000bf06070 */
[----:B------:R-:W-:Y:S01]  /*ed10*/  BSSY B1, `(.L_x_188) ;  /* 0x0000070000017945 */ /* 0x000fe20003800000 */
[----:B------:R-:W-:Y:S02]  /*ed20*/  ISETP.GT.U32.AND P0, PT, R6, 0xd, PT ;  /* 0x0000000d0600780c */ /* 0x000fe40003f04070 */
[----:B------:R-:W-:Y:S02]  /*ed30*/  SHF.R.U32.HI R4, RZ, 0x1, R6 ;  /* 0x00000001ff047819 */ /* 0x000fe40000011606 */
[----:B------:R-:W-:-:S02]  /*ed40*/  ISETP.LT.U32.AND P0, PT, R7, 0xe, P0 ;  /* 0x0000000e0700780c */ /* 0x000fc40000701070 */
[----:B------:R-:W-:Y:S01]  /*ed50*/  PLOP3.LUT P2, PT, PT, PT, UP0, 0x80, 0x0 ;  /* 0x000000000000781c */ /* 0x000fe20003f4f008 */
[----:B------:R-:W0:Y:S01]  /*ed60*/  @P1 S2R R8, SR_CgaCtaId ;  /* 0x0000000000081919 */ /* 0x000e220000008800 */
[----:B------:R-:W-:Y:S01]  /*ed70*/  @P1 MOV R3, 0x400 ;  /* 0x0000040000031802 */ /* 0x000fe20000000f00 */
[----:B------:R-:W-:Y:S01]  /*ed80*/  IMAD.WIDE.U32 R4, R4, -0x6db6db6d, RZ ;  /* 0x9249249304047825 */ /* 0x000fe200078e00ff */
[----:B------:R-:W-:-:S03]  /*ed90*/  PRMT R10, RZ, 0x7610, R10 ;  /* 0x00007610ff0a7816 */ /* 0x000fc6000000000a */
[----:B------:R-:W-:Y:S01]  /*eda0*/  IMAD.MOV.U32 R4, RZ, RZ, -0x1 ;  /* 0xffffffffff047424 */ /* 0x000fe200078e00ff */
[----:B------:R-:W-:Y:S02]  /*edb0*/  SHF.R.U32.HI R5, RZ, 0x2, R5 ;  /* 0x00000002ff057819 */ /* 0x000fe40000011605 */
[----:B0-----:R-:W-:Y:S01]  /*edc0*/  @P1 LEA R3, R8, R3, 0x18 ;  /* 0x0000000308031211 */ /* 0x001fe200078ec0ff */
[----:B------:R-:W-:-:S03]  /*edd0*/  IMAD.MOV.U32 R8, RZ, RZ, -0x1 ;  /* 0xffffffffff087424 */ /* 0x000fc600078e00ff */
[----:B------:R0:W-:Y:S01]  /*ede0*/  @P1 SYNCS.ARRIVE.TRANS64.A1T0 RZ, [R3+URZ+0xf8], RZ ;  /* 0x0000f8ff03ff19a7 */ /* 0x0001e2000810003f */
[----:B------:R-:W-:-:S04]  /*edf0*/  IADD3 R16, P1, R16, UR22, RZ ;  /* 0x0000001610107c10 */ /* 0x000fc8000ff3e0ff */
[----:B------:R-:W-:Y:S02]  /*ee00*/  IADD3.X R17, R17, UR15, RZ, P1, !PT ;  /* 0x0000000f11117c10 */ /* 0x000fe40008ffe4ff */
[----:B0-----:R-:W-:Y:S02]  /*ee10*/  SEL R3, RZ, 0x1, !P0 ;  /* 0x00000001ff037807 */ /* 0x001fe40004000000 */
[----:B------:R-:W-:Y:S02]  /*ee20*/  ISETP.GE.U32.AND P0, PT, R16, UR8, PT ;  /* 0x0000000810007c0c */ /* 0x000fe4000bf06070 */
[----:B------:R-:W-:Y:S01]  /*ee30*/  LOP3.LUT R0, R0, R3, RZ, 0x3c, !PT ;  /* 0x0000000300007212 */ /* 0x000fe200078e3cff */
[--C-:B------:R-:W-:Y:S01]  /*ee40*/  IMAD R3, R5, -0xe, R6.reuse ;  /* 0xfffffff205037824 */ /* 0x100fe200078e0206 */
[----:B------:R-:W-:Y:S02]  /*ee50*/  ISETP.GE.U32.AND.EX P0, PT, R17, UR9, PT, P0 ;  /* 0x0000000911007c0c */ /* 0x000fe4000bf06100 */
[----:B------:R-:W-:Y:S01]  /*ee60*/  @P2 LOP3.LUT R0, R0, 0x1, R5, 0x78, !PT ;  /* 0x0000000100002812 */ /* 0x000fe200078e7805 */
[----:B------:R-:W-:Y:S01]  /*ee70*/  IMAD.MOV.U32 R5, RZ, RZ, -0x1 ;  /* 0xffffffffff057424 */ /* 0x000fe200078e00ff */
[----:B------:R-:W-:-:S09]  /*ee80*/  PRMT R6, RZ, 0x7610, R6 ;  /* 0x00007610ff067816 */ /* 0x000fd20000000006 */
[----:B------:R-:W-:Y:S05]  /*ee90*/  @P0 BRA `(.L_x_189) ;  /* 0x00000004005c0947 */ /* 0x000fea0003800000 */
[----:B------:R-:W-:Y:S01]  /*eea0*/  ULDC.64 UR8, c[0x0][0x628] ;  /* 0x00018a0000087ab9 */ /* 0x000fe20000000a00 */
[----:B------:R-:W0:Y:S01]  /*eeb0*/  S2R R12, SR_CTAID.X ;  /* 0x00000000000c7919 */ /* 0x000e220000002500 */
[----:B------:R-:W-:Y:S01]  /*eec0*/  ISETP.NE.U32.AND P0, PT, RZ, UR8, PT ;  /* 0x00000008ff007c0c */ /* 0x000fe2000bf05070 */
[----:B------:R-:W-:Y:S01]  /*eed0*/  ULDC UR11, c[0x0][0x630] ;  /* 0x00018c00000b7ab9 */ /* 0x000fe20000000800 */
[----:B------:R-:W-:Y:S01]  /*eee0*/  IMAD.MOV.U32 R4, RZ, RZ, R16 ;  /* 0x000000ffff047224 */ /* 0x000fe200078e0010 */
[----:B------:R-:W1:Y:S01]  /*eef0*/  S2R R11, SR_CTAID.Y ;  /* 0x00000000000b7919 */ /* 0x000e620000002600 */
[----:B------:R-:W-:Y:S01]  /*ef00*/  ISETP.NE.AND.EX P0, PT, RZ, UR9, PT, P0 ;  /* 0x00000009ff007c0c */ /* 0x000fe2000bf05300 */
[----:B------:R-:W-:-:S12]  /*ef10*/  IMAD.MOV.U32 R5, RZ, RZ, R17 ;  /* 0x000000ffff057224 */ /* 0x000fd800078e0011 */
[----:B------:R-:W-:Y:S05]  /*ef20*/  @!P0 BRA `(.L_x_190) ;  /* 0x0000000000288947 */ /* 0x000fea0003800000 */
[----:B------:R-:W-:Y:S02]  /*ef30*/  ULDC UR10, c[0x0][0x634] ;  /* 0x00018d00000a7ab9 */ /* 0x000fe40000000800 */
[----:B------:R-:W-:-:S05]  /*ef40*/  IADD3 R9, P0, R16, UR10, RZ ;  /* 0x0000000a10097c10 */ /* 0x000fca000ff1e0ff */
[----:B------:R-:W-:-:S04]  /*ef50*/  IMAD.X R13, RZ, RZ, R17, P0 ;  /* 0x000000ffff0d7224 */ /* 0x000fc800000e0611 */
[----:B------:R-:W-:-:S04]  /*ef60*/  IMAD.WIDE.U32 R6, R13, UR8, RZ ;  /* 0x000000080d067c25 */ /* 0x000fc8000f8e00ff */
[----:B------:R-:W-:-:S04]  /*ef70*/  IMAD.WIDE.U32 R6, P0, R9, UR9, R6 ;  /* 0x0000000909067c25 */ /* 0x000fc8000f800006 */
[----:B------:R-:W-:-:S04]  /*ef80*/  IMAD.WIDE.U32 R8, R9, UR8, RZ ;  /* 0x0000000809087c25 */ /* 0x000fc8000f8e00ff */
[----:B------:R-:W-:Y:S01]  /*ef90*/  IMAD.X R5, RZ, RZ, RZ, P0 ;  /* 0x000000ffff057224 */ /* 0x000fe200000e06ff */
[----:B------:R-:W-:Y:S01]  /*efa0*/  IADD3 RZ, P0, R9, R6, RZ ;  /* 0x0000000609ff7210 */ /* 0x000fe20007f1e0ff */
[----:B------:R-:W-:-:S04]  /*efb0*/  IMAD.MOV.U32 R4, RZ, RZ, R7 ;  /* 0x000000ffff047224 */ /* 0x000fc800078e0007 */
[----:B------:R-:W-:-:S08]  /*efc0*/  IMAD.WIDE.U32.X R4, R13, UR9, R4, P0 ;  /* 0x000000090d047c25 */ /* 0x000fd000080e0404 */
.L_x_190:
[--C-:B------:R-:W-:Y:S01]  /*efd0*/  SHF.R.U64 R8, R4, UR11, R5.reuse ;  /* 0x0000000b04087c19 */ /* 0x100fe20008001205 */
[----:B------:R-:W-:Y:S01]  /*efe0*/  ULDC.64 UR8, c[0x0][0x620] ;  /* 0x0001880000087ab9 */ /* 0x000fe20000000a00 */
[----:B------:R-:W-:Y:S01]  /*eff0*/  SHF.R.U32.HI R4, RZ, UR11, R5 ;  /* 0x0000000bff047c19 */ /* 0x000fe20008011605 */
[----:B------:R-:W2:Y:S01]  /*f000*/  LDC R19, c[0x0][0x144] ;  /* 0x00005100ff137b82 */ /* 0x000ea20000000800 */
[----:B------:R-:W-:Y:S01]  /*f010*/  IADD3 R7, P0, RZ, -R8, RZ ;  /* 0x80000008ff077210 */ /* 0x000fe20007f1e0ff */
[----:B------:R-:W-:Y:S01]  /*f020*/  ULDC.64 UR16, c[0x0][0x640] ;  /* 0x0001900000107ab9 */ /* 0x000fe20000000a00 */
[----:B------:R-:W-:Y:S01]  /*f030*/  ULDC UR10, c[0x0][0x608] ;  /* 0x00018200000a7ab9 */ /* 0x000fe20000000800 */
[----:B------:R-:W-:Y:S02]  /*f040*/  UISETP.NE.AND UP0, UPT, UR46, URZ, UPT ;  /* 0x0000003f2e00728c */ /* 0x000fe4000bf05270 */
[----:B------:R-:W-:Y:S01]  /*f050*/  IMAD.X R4, RZ, RZ, ~R4, P0 ;  /* 0x000000ffff047224 */ /* 0x000fe200000e0e04 */
[----:B------:R-:W-:Y:S01]  /*f060*/  ISETP.NE.U32.AND P0, PT, RZ, UR16, PT ;  /* 0x00000010ff007c0c */ /* 0x000fe2000bf05070 */
[----:B------:R-:W3:Y:S02]  /*f070*/  LDC R14, c[0x0][0x148] ;  /* 0x00005200ff0e7b82 */ /* 0x000ee40000000800 */
[----:B------:R-:W-:Y:S01]  /*f080*/  IMAD R6, R4, UR8, RZ ;  /* 0x0000000804067c24 */ /* 0x000fe2000f8e02ff */
[----:B------:R-:W-:Y:S01]  /*f090*/  ISETP.NE.AND.EX P0, PT, RZ, UR17, PT, P0 ;  /* 0x00000011ff007c0c */ /* 0x000fe2000bf05300 */
[----:B------:R-:W-:Y:S01]  /*f0a0*/  IMAD.WIDE.U32 R4, R7, UR8, R16 ;  /* 0x0000000807047c25 */ /* 0x000fe2000f8e0010 */
[----:B------:R-:W-:Y:S01]  /*f0b0*/  ULDC UR8, c[0x0][0x150] ;  /* 0x0000540000087ab9 */ /* 0x000fe20000000800 */
[----:B------:R-:W-:-:S02]  /*f0c0*/  PLOP3.LUT P2, PT, PT, PT, UP0, 0x80, 0x0 ;  /* 0x000000000000781c */ /* 0x000fc40003f4f008 */
[----:B------:R-:W-:Y:S01]  /*f0d0*/  IMAD R7, R7, UR9, R6 ;  /* 0x0000000907077c24 */ /* 0x000fe2000f8e0206 */
[----:B0-----:R-:W-:Y:S01]  /*f0e0*/  I2FP.F32.U32 R6, R12 ;  /* 0x0000000c00067245 */ /* 0x001fe20000201000 */
[----:B------:R-:W-:Y:S02]  /*f0f0*/  ULDC UR9, c[0x0][0x154] ;  /* 0x0000550000097ab9 */ /* 0x000fe40000000800 */
[----:B------:R-:W-:Y:S02]  /*f100*/  IMAD.IADD R5, R5, 0x1, R7 ;  /* 0x0000000105057824 */ /* 0x000fe400078e0207 */
[----:B------:R-:W-:Y:S01]  /*f110*/  FMUL R6, R6, UR8 ;  /* 0x0000000806067c20 */ /* 0x000fe20008400000 */
[----:B------:R-:W-:Y:S02]  /*f120*/  ULDC UR8, c[0x0][0x618] ;  /* 0x0001860000087ab9 */ /* 0x000fe40000000800 */
[--C-:B------:R-:W-:Y:S02]  /*f130*/  SHF.R.U64 R9, R4, UR8, R5.reuse ;  /* 0x0000000804097c19 */ /* 0x100fe40008001205 */
[----:B-1----:R-:W-:Y:S01]  /*f140*/  I2FP.F32.U32 R4, R11 ;  /* 0x0000000b00047245 */ /* 0x002fe20000201000 */
[----:B------:R-:W0:Y:S04]  /*f150*/  F2I.U32.TRUNC.NTZ R6, R6 ;  /* 0x0000000600067305 */ /* 0x000e28000020f000 */
[----:B------:R-:W-:Y:S01]  /*f160*/  FMUL R7, R4, UR9 ;  /* 0x0000000904077c20 */ /* 0x000fe20008400000 */
[----:B------:R-:W-:Y:S01]  /*f170*/  SHF.R.U32.HI R4, RZ, UR8, R5 ;  /* 0x00000008ff047c19 */ /* 0x000fe20008011605 */
[----:B------:R-:W-:-:S02]  /*f180*/  ULDC UR8, c[0x0][0x658] ;  /* 0x0001960000087ab9 */ /* 0x000fc40000000800 */
[----:B------:R1:W4:Y:S01]  /*f190*/  F2I.U32.TRUNC.NTZ R20, R7 ;  /* 0x0000000700147305 */ /* 0x000322000020f000 */
[--C-:B------:R-:W-:Y:S02]  /*f1a0*/  SHF.R.U64 R18, R9, UR10, R4.reuse ;  /* 0x0000000a09127c19 */ /* 0x100fe40008001204 */
[----:B------:R-:W-:-:S04]  /*f1b0*/  SHF.R.U32.HI R5, RZ, UR10, R4 ;  /* 0x0000000aff057c19 */ /* 0x000fc80008011604 */
[--C-:B------:R-:W-:Y:S01]  /*f1c0*/  SHF.R.U64 R13, R18, UR8, R5.reuse ;  /* 0x00000008120d7c19 */ /* 0x100fe20008001205 */
[----:B0-----:R-:W-:Y:S01]  /*f1d0*/  IMAD.MOV R6, RZ, RZ, -R6 ;  /* 0x000000ffff067224 */ /* 0x001fe200078e0a06 */
[----:B------:R-:W-:-:S03]  /*f1e0*/  SHF.R.U32.HI R15, RZ, UR8, R5 ;  /* 0x00000008ff0f7c19 */ /* 0x000fc60008011605 */
[----:B--2---:R-:W-:Y:S02]  /*f1f0*/  IMAD R19, R19, R6, R12 ;  /* 0x0000000613137224 */ /* 0x004fe400078e020c */
[----:B------:R-:W-:Y:S02]  /*f200*/  IMAD.MOV.U32 R4, RZ, RZ, R13 ;  /* 0x000000ffff047224 */ /* 0x000fe400078e000d */
[----:B------:R-:W-:Y:S01]  /*f210*/  IMAD.MOV.U32 R5, RZ, RZ, R15 ;  /* 0x000000ffff057224 */ /* 0x000fe200078e000f */
[----:B-1--4-:R-:W-:Y:S06]  /*f220*/  @!P0 BRA `(.L_x_191) ;  /* 0x0000000000288947 */ /* 0x012fec0003800000 */
[----:B------:R-:W-:Y:S02]  /*f230*/  ULDC UR8, c[0x0][0x64c] ;  /* 0x0001930000087ab9 */ /* 0x000fe40000000800 */
[----:B------:R-:W-:-:S05]  /*f240*/  IADD3 R5, P0, R13, UR8, RZ ;  /* 0x000000080d057c10 */ /* 0x000fca000ff1e0ff */
[----:B------:R-:W-:-:S04]  /*f250*/  IMAD.X R15, RZ, RZ, R15, P0 ;  /* 0x000000ffff0f7224 */ /* 0x000fc800000e060f */
[----:B------:R-:W-:-:S04]  /*f260*/  IMAD.WIDE.U32 R6, R15, UR16, RZ ;  /* 0x000000100f067c25 */ /* 0x000fc8000f8e00ff */
[----:B------:R-:W-:-:S04]  /*f270*/  IMAD.WIDE.U32 R6, P0, R5, UR17, R6 ;  /* 0x0000001105067c25 */ /* 0x000fc8000f800006 */
[----:B------:R-:W-:-:S04]  /*f280*/  IMAD.WIDE.U32 R4, R5, UR16, RZ ;  /* 0x0000001005047c25 */ /* 0x000fc8000f8e00ff */
[----:B------:R-:W-:Y:S01]  /*f290*/  IMAD.MOV.U32 R4, RZ, RZ, R7 ;  /* 0x000000ffff047224 */ /* 0x000fe200078e0007 */
[----:B------:R-:W-:Y:S01]  /*f2a0*/  IADD3 RZ, P1, R5, R6, RZ ;  /* 0x0000000605ff7210 */ /* 0x000fe20007f3e0ff */
[----:B------:R-:W-:-:S04]  /*f2b0*/  IMAD.X R5, RZ, RZ, RZ, P0 ;  /* 0x000000ffff057224 */ /* 0x000fc800000e06ff */
[----:B------:R-:W-:-:S08]  /*f2c0*/  IMAD.WIDE.U32.X R4, R15, UR17, R4, P1 ;  /* 0x000000110f047c25 */ /* 0x000fd000088e0404 */
.L_x_191:
[----:B------:R-:W-:Y:S01]  /*f2d0*/  ULDC UR8, c[0x0][0x648] ;  /* 0x0001920000087ab9 */ /* 0x000fe20000000800 */
[----:B------:R-:W-:Y:S01]  /*f2e0*/  IMAD.MOV R20, RZ, RZ, -R20 ;  /* 0x000000ffff147224 */ /* 0x000fe200078e0a14 */
[----:B------:R-:W-:Y:S01]  /*f2f0*/  SHF.R.U64 R5, R4, UR8, R5 ;  /* 0x0000000804057c19 */ /* 0x000fe20008001205 */
[----:B------:R-:W-:Y:S01]  /*f300*/  ULDC UR8, c[0x0][0x638] ;  /* 0x00018e0000087ab9 */ /* 0x000fe20000000800 */
[----:B------:R-:W-:Y:S01]  /*f310*/  LOP3.LUT R4, R18, UR14, RZ, 0xc0, !PT ;  /* 0x0000000e12047c12 */ /* 0x000fe2000f8ec0ff */
[----:B------:R-:W-:Y:S01]  /*f320*/  UISETP.NE.AND UP0, UPT, UR46, URZ, UPT ;  /* 0x0000003f2e00728c */ /* 0x000fe2000bf05270 */
[----:B------:R-:W-:Y:S01]  /*f330*/  LOP3.LUT R12, R9, UR4, RZ, 0xc0, !PT ;  /* 0x00000004090c7c12 */ /* 0x000fe2000f8ec0ff */
[----:B------:R-:W-:Y:S01]  /*f340*/  IMAD.MOV R6, RZ, RZ, -R5 ;  /* 0x000000ffff067224 */ /* 0x000fe200078e0a05 */
[----:B------:R-:W-:Y:S01]  /*f350*/  ULDC UR9, c[0x0][0x610] ;  /* 0x0001840000097ab9 */ /* 0x000fe20000000800 */
[----:B---3--:R-:W-:Y:S02]  /*f360*/  @P2 IMAD R19, R14, R20, R11 ;  /* 0x000000140e132224 */ /* 0x008fe400078e020b */
[----:B------:R-:W-:Y:S01]  /*f370*/  IMAD R4, R5, UR5, R4 ;  /* 0x0000000505047c24 */ /* 0x000fe2000f8e0204 */
[----:B------:R-:W-:Y:S01]  /*f380*/  PLOP3.LUT P0, PT, PT, PT, UP0, 0x40, 0x0 ;  /* 0x000000000000781c */ /* 0x000fe20003f0e808 */
[----:B------:R-:W-:Y:S01]  /*f390*/  IMAD R13, R6, UR8, R13 ;  /* 0x00000008060d7c24 */ /* 0x000fe2000f8e020d */
[----:B------:R-:W-:Y:S01]  /*f3a0*/  ULDC UR8, c[0x0][0x600] ;  /* 0x0001800000087ab9 */ /* 0x000fe20000000800 */
[----:B------:R-:W-:Y:S01]  /*f3b0*/  IMAD R4, R4, UR9, R19 ;  /* 0x0000000904047c24 */ /* 0x000fe2000f8e0213 */
[----:B------:R-:W-:Y:S01]  /*f3c0*/  PLOP3.LUT P1, PT, PT, PT, UP0, 0x40, 0x0 ;  /* 0x000000000000781c */ /* 0x000fe20003f2e808 */
[----:B------:R-:W-:-:S02]  /*f3d0*/  IMAD R13, R13, UR8, R12 ;  /* 0x000000080d0d7c24 */ /* 0x000fc4000f8e020c */
[----:B------:R-:W-:-:S03]  /*f3e0*/  IMAD.MOV.U32 R6, RZ, RZ, 0x1 ;  /* 0x00000001ff067424 */ /* 0x000fc600078e00ff */
[----:B------:R-:W-:Y:S02]  /*f3f0*/  SEL R5, R13, R4, P0 ;  /* 0x000000040d057207 */ /* 0x000fe40000000000 */
[----:B------:R-:W-:-:S07]  /*f400*/  SEL R4, R4, R13, P1 ;  /* 0x0000000d04047207 */ /* 0x000fce0000800000 */
.L_x_189:
[----:B------:R-:W-:Y:S05]  /*f410*/  BSYNC B1 ;  /* 0x0000000000017941 */ /* 0x000fea0003800000 */
.L_x_188:
[----:B------:R-:W-:-:S13]  /*f420*/  LOP3.LUT P0, RZ, R6, 0xff, RZ, 0xc0, !PT ;  /* 0x000000ff06ff7812 */ /* 0x000fda000780c0ff */
[----:B------:R-:W-:Y:S05]  /*f430*/  @P0 BRA `(.L_x_192) ;  /* 0xfffffff400240947 */ /* 0x000fea000383ffff */
[----:B------:R-:W-:Y:S05]  /*f440*/  BSYNC B0 ;  /* 0x0000000000007941 */ /* 0x000fea0003800000 */
.L_x_181:
[----:B------:R-:W-:-:S03]  /*f450*/  UMOV UR8, 0xffffffff ;  /* 0xffffffff00087882 */ /* 0x000fc60000000000 */
[----:B------:R-:W-:Y:S05]  /*f460*/  BRA.DIV UR8, `(.L_x_193) ;  /* 0x0000000a08847947 */ /* 0x000fea000b800000 */
[----:B------:R-:W-:-:S13]  /*f470*/  ELECT P6, URZ, PT ;  /* 0x00000000003f782f */ /* 0x000fda00038c0000 */
.L_x_217:
[----:B------:R-:W-:Y:S04]  /*f480*/  BSSY B0, `(.L_x_194) ;  /* 0x0000086000007945 */ /* 0x000fe80003800000 */
[----:B------:R-:W-:Y:S05]  /*f490*/  @!P6 BRA `(.L_x_195) ;  /* 0x000000080010e947 */ /* 0x000fea0003800000 */
[----:B------:R-:W-:-:S04]  /*f4a0*/  ULOP3.LUT UR8, UR40, 0x2, URZ, 0xfc, !UPT ;  /* 0x0000000228087892 */ /* 0x000fc8000f8efc3f */
[----:B------:R-:W-:-:S06]  /*f4b0*/  UISETP.NE.AND UP0, UPT, UR8, 0x3, UPT ;  /* 0x000000030800788c */ /* 0x000fcc000bf05270 */
[----:B------:R-:W-:-:S13]  /*f4c0*/  PLOP3.LUT P0, PT, PT, PT, UP0, 0x80, 0x0 ;  /* 0x000000000000781c */ /* 0x000fda0003f0f008 */
[----:B------:R-:W-:Y:S05]  /*f4d0*/  @!P0 BRA `(.L_x_196) ;  /* 0x0000000000048947 */ /* 0x000fea0003800000 */
[----:B------:R-:W-:Y:S01]  /*f4e0*/  BPT.TRAP 0x1 ;  /* 0x000000040000795c */ /* 0x000fe20000300000 */
.L_x_196:
[----:B------:R-:W0:Y:S01]  /*f4f0*/  S2R R5, SR_CgaCtaId ;  /* 0x0000000000057919 */ /* 0x000e220000008800 */
[----:B------:R-:W-:Y:S02]  /*f500*/  MOV R2, 0x400 ;  /* 0x0000040000027802 */ /* 0x000fe40000000f00 */
[----:B------:R-:W-:Y:S02]  /*f510*/  SHF.L.U32 R4, R0, 0x1f, RZ ;  /* 0x0000001f00047819 */ /* 0x000fe400000006ff */
[----:B0-----:R-:W-:-:S05]  /*f520*/  LEA R2, R5, R2, 0x18 ;  /* 0x0000000205027211 */ /* 0x001fca00078ec0ff */
[----:B------:R-:W-:-:S04]  /*f530*/  VIADD R2, R2, 0x70 ;  /* 0x0000007002027836 */ /* 0x000fc80000000000 */
[C---:B------:R-:W-:Y:S02]  /*f540*/  IMAD R7, R3.reuse, 0x8, R2 ;  /* 0x0000000803077824 */ /* 0x040fe400078e0202 */
[----:B------:R-:W-:Y:S02]  /*f550*/  VIADD R3, R3, 0x1 ;  /* 0x0000000103037836 */ /* 0x000fe40000000000 */
[----:B------:R-:W0:Y:S03]  /*f560*/  SYNCS.PHASECHK.TRANS64.TRYWAIT P0, [R7+URZ], R4 ;  /* 0x00000004070075a7 */ /* 0x000e26000800017f */
[----:B------:R-:W-:-:S04]  /*f570*/  ISETP.NE.AND P1, PT, R3, 0xe, PT ;  /* 0x0000000e0300780c */ /* 0x000fc80003f25270 */
[----:B------:R-:W-:Y:S02]  /*f580*/  SEL R5, RZ, 0x1, P1 ;  /* 0x00000001ff057807 */ /* 0x000fe40000800000 */
[----:B------:R-:W-:Y:S02]  /*f590*/  SEL R3, R3, RZ, P1 ;  /* 0x000000ff03037207 */ /* 0x000fe40000800000 */
[----:B------:R-:W-:-:S03]  /*f5a0*/  LOP3.LUT R6, R0, R5, RZ, 0x3c, !PT ;  /* 0x0000000500067212 */ /* 0x000fc600078e3cff */
[----:B------:R-:W-:Y:S01]  /*f5b0*/  IMAD R8, R3, 0x8, R2 ;  /* 0x0000000803087824 */ /* 0x000fe200078e0202 */
[----:B------:R-:W-:Y:S01]  /*f5c0*/  SHF.L.U32 R5, R6, 0x1f, RZ ;  /* 0x0000001f06057819 */ /* 0x000fe200000006ff */
[----:B0-----:R-:W-:Y:S06]  /*f5d0*/  @!P0 BRA `(.L_x_197) ;  /* 0x0000000800488947 */ /* 0x001fec0003800000 */
.L_x_218:
[----:B------:R-:W1:Y:S01]  /*f5e0*/  SYNCS.PHASECHK.TRANS64.TRYWAIT P0, [R8+URZ], R5 ;  /* 0x00000005080075a7 */ /* 0x000e62000800017f */
[----:B------:R-:W-:-:S05]  /*f5f0*/  VIADD R0, R3, 0x1 ;  /* 0x0000000103007836 */ /* 0x000fca0000000000 */
[----:B------:R-:W-:-:S04]  /*f600*/  ISETP.NE.AND P1, PT, R0, 0xe, PT ;  /* 0x0000000e0000780c */ /* 0x000fc80003f25270 */
[----:B------:R-:W-:Y:S02]  /*f610*/  SEL R3, RZ, 0x1, P1 ;  /* 0x00000001ff037807 */ /* 0x000fe40000800000 */
[----:B0-----:R-:W-:Y:S02]  /*f620*/  SEL R7, R0, RZ, P1 ;  /* 0x000000ff00077207 */ /* 0x001fe40000800000 */
[----:B------:R-:W-:-:S03]  /*f630*/  LOP3.LUT R6, R6, R3, RZ, 0x3c, !PT ;  /* 0x0000000306067212 */ /* 0x000fc600078e3cff */
[----:B------:R-:W-:Y:S01]  /*f640*/  IMAD R9, R7, 0x8, R2 ;  /* 0x0000000807097824 */ /* 0x000fe200078e0202 */
[----:B------:R-:W-:Y:S01]  /*f650*/  SHF.L.U32 R4, R6, 0x1f, RZ ;  /* 0x0000001f06047819 */ /* 0x000fe200000006ff */
[----:B-1----:R-:W-:Y:S06]  /*f660*/  @!P0 BRA `(.L_x_198) ;  /* 0x0000000800388947 */ /* 0x002fec0003800000 */
.L_x_219:
[----:B------:R-:W1:Y:S01]  /*f670*/  SYNCS.PHASECHK.TRANS64.TRYWAIT P0, [R9+URZ], R4 ;  /* 0x00000004090075a7 */ /* 0x000e62000800017f */
[----:B------:R-:W-:-:S05]  /*f680*/  VIADD R0, R7, 0x1 ;  /* 0x0000000107007836 */ /* 0x000fca0000000000 */
[----:B------:R-:W-:-:S04]  /*f690*/  ISETP.NE.AND P1, PT, R0, 0xe, PT ;  /* 0x0000000e0000780c */ /* 0x000fc80003f25270 */
[----:B------:R-:W-:Y:S02]  /*f6a0*/  SEL R3, RZ, 0x1, P1 ;  /* 0x00000001ff037807 */ /* 0x000fe40000800000 */
[----:B------:R-:W-:Y:S02]  /*f6b0*/  SEL R7, R0, RZ, P1 ;  /* 0x000000ff00077207 */ /* 0x000fe40000800000 */
[----:B------:R-:W-:-:S03]  /*f6c0*/  LOP3.LUT R6, R6, R3, RZ, 0x3c, !PT ;  /* 0x0000000306067212 */ /* 0x000fc600078e3cff */
[----:B0-----:R-:W-:Y:S01]  /*f6d0*/  IMAD R8, R7, 0x8, R2 ;  /* 0x0000000807087824 */ /* 0x001fe200078e0202 */
[----:B------:R-:W-:Y:S01]  /*f6e0*/  SHF.L.U32 R5, R6, 0x1f, RZ ;  /* 0x0000001f06057819 */ /* 0x000fe200000006ff */
[----:B-1----:R-:W-:Y:S06]  /*f6f0*/  @!P0 BRA `(.L_x_199) ;  /* 0x0000000800288947 */ /* 0x002fec0003800000 */
.L_x_220:
        /* <DEDUP_REMOVED lines=9> */
.L_x_221:
        /* <DEDUP_REMOVED lines=9> */
.L_x_222:
        /* <DEDUP_REMOVED lines=9> */
.L_x_223:
        /* <DEDUP_REMOVED lines=9> */
.L_x_224:
        /* <DEDUP_REMOVED lines=9> */
.L_x_225:
        /* <DEDUP_REMOVED lines=9> */
.L_x_226:
        /* <DEDUP_REMOVED lines=9> */
.L_x_227:
        /* <DEDUP_REMOVED lines=9> */
.L_x_228:
[----:B------:R-:W1:Y:S01]  /*fb80*/  SYNCS.PHASECHK.TRANS64.TRYWAIT P0, [R8+URZ], R5 ;  /* 0x00000005080075a7 */ /* 0x000e62000800017f */
[----:B------:R-:W-:-:S05]  /*fb90*/  VIADD R0, R7, 0x1 ;  /* 0x0000000107007836 */ /* 0x000fca0000000000 */
[----:B------:R-:W-:-:S04]  /*fba0*/  ISETP.NE.AND P1, PT, R0, 0xe, PT ;  /* 0x0000000e0000780c */ /* 0x000fc80003f25270 */
[----:B------:R-:W-:Y:S02]  /*fbb0*/  SEL R3, RZ, 0x1, P1 ;  /* 0x00000001ff037807 */ /* 0x000fe40000800000 */
[----:B------:R-:W-:Y:S02]  /*fbc0*/  SEL R7, R0, RZ, P1 ;  /* 0x000000ff00077207 */ /* 0x000fe40000800000 */
[----:B0-----:R-:W-:-:S03]  /*fbd0*/  LOP3.LUT R9, R6, R3, RZ, 0x3c, !PT ;  /* 0x0000000306097212 */ /* 0x001fc600078e3cff */
[----:B------:R-:W-:Y:S01]  /*fbe0*/  IMAD R11, R7, 0x8, R2 ;  /* 0x00000008070b7824 */ /* 0x000fe200078e0202 */
[----:B------:R-:W-:Y:S01]  /*fbf0*/  SHF.L.U32 R6, R9, 0x1f, RZ ;  /* 0x0000001f09067819 */ /* 0x000fe200000006ff */
[----:B-1----:R-:W-:Y:S06]  /*fc00*/  @!P0 BRA `(.L_x_208) ;  /* 0x0000000400988947 */ /* 0x002fec0003800000 */
.L_x_229:
[----:B------:R-:W1:Y:S01]  /*fc10*/  SYNCS.PHASECHK.TRANS64.TRYWAIT P0, [R11+URZ], R6 ;  /* 0x000000060b0075a7 */ /* 0x000e62000800017f */
[----:B------:R-:W-:-:S05]  /*fc20*/  VIADD R0, R7, 0x1 ;  /* 0x0000000107007836 */ /* 0x000fca0000000000 */
[----:B------:R-:W-:-:S04]  /*fc30*/  ISETP.NE.AND P1, PT, R0, 0xe, PT ;  /* 0x0000000e0000780c */ /* 0x000fc80003f25270 */
[----:B------:R-:W-:Y:S02]  /*fc40*/  SEL R4, RZ, 0x1, P1 ;  /* 0x00000001ff047807 */ /* 0x000fe40000800000 */
[----:B------:R-:W-:Y:S02]  /*fc50*/  SEL R3, R0, RZ, P1 ;  /* 0x000000ff00037207 */ /* 0x000fe40000800000 */
[----:B------:R-:W-:Y:S01]  /*fc60*/  LOP3.LUT R0, R9, R4, RZ, 0x3c, !PT ;  /* 0x0000000409007212 */ /* 0x000fe200078e3cff */
[----:B-1----:R-:W-:Y:S06]  /*fc70*/  @!P0 BRA `(.L_x_209) ;  /* 0x0000000400908947 */ /* 0x002fec0003800000 */
.L_x_230:
[----:B------:R-:W-:Y:S01]  /*fc80*/  IMAD R3, R3, 0x8, R2 ;  /* 0x0000000803037824 */ /* 0x000fe200078e0202 */
[----:B------:R-:W-:-:S07]  /*fc90*/  SHF.L.U32 R0, R0, 0x1f, RZ ;  /* 0x0000001f00007819 */ /* 0x000fce00000006ff */
.L_x_210:
[----:B--2---:R2:W3:Y:S02]  /*fca0*/  SYNCS.PHASECHK.TRANS64.TRYWAIT P0, [R3+URZ], R0 ;  /* 0x00000000030075a7 */ /* 0x0044e4000800017f */
[----:B---3--:R-:W-:Y:S05]  /*fcb0*/  @!P0 NANOSLEEP.SYNCS 0x989680 ;  /* 0x009896800000895d */ /* 0x008fea0003900000 */
[----:B------:R-:W3:Y:S02]  /*fcc0*/  @!P0 SYNCS.PHASECHK.TRANS64 P0, [R3+URZ], R0 ;  /* 0x00000000030085a7 */ /* 0x000ee4000800007f */
[----:B---3--:R-:W-:Y:S05]  /*fcd0*/  @!P0 BRA `(.L_x_210) ;  /* 0xfffffffc00f08947 */ /* 0x008fea000383ffff */
.L_x_195:
[----:B------:R-:W-:Y:S05]  /*fce0*/  BSYNC B0 ;  /* 0x0000000000007941 */ /* 0x000fea0003800000 */
.L_x_194:
[----:B------:R-:W-:Y:S05]  /*fcf0*/  EXIT ;  /* 0x000000000000794d */ /* 0x000fea0003800000 */
.L_x_22:
[----:B---3--:R3:W4:Y:S02]  /*fd00*/  SYNCS.PHASECHK.TRANS64.TRYWAIT P1, [R3+URZ], R0 ;  /* 0x00000000030075a7 */ /* 0x008724000802017f */
[----:B----4-:R-:W-:Y:S05]  /*fd10*/  @!P1 NANOSLEEP.SYNCS 0x989680 ;  /* 0x009896800000995d */ /* 0x010fea0003900000 */
[----:B------:R-:W4:Y:S02]  /*fd20*/  @!P1 SYNCS.PHASECHK.TRANS64 P1, [R3+URZ], R0 ;  /* 0x00000000030095a7 */ /* 0x000f24000802007f */
[----:B----4-:R-:W-:Y:S05]  /*fd30*/  @!P1 BRA `(.L_x_22) ;  /* 0xfffffffc00f09947 */ /* 0x010fea000383ffff */
[----:B------:R-:W-:Y:S05]  /*fd40*/  BRA `(.L_x_21) ;  /* 0xffffff1800a47947 */ /* 0x000fea000383ffff */
.L_x_27:
[----:B-1----:R-:W-:-:S04]  /*fd50*/  IMAD.U32 R6, RZ, RZ, UR4 ;  /* 0x00000004ff067e24 */ /* 0x002fc8000f8e00ff */
[----:B------:R1:W2:Y:S03]  /*fd60*/  SYNCS.PHASECHK.TRANS64.TRYWAIT P1, [R6+URZ], R5 ;  /* 0x00000005060075a7 */ /* 0x0002a6000802017f */
[----:B--2---:R-:W-:Y:S05]  /*fd70*/  @!P1 NANOSLEEP.SYNCS 0x989680 ;  /* 0x009896800000995d */ /* 0x004fea0003900000 */
[----:B------:R-:W2:Y:S02]  /*fd80*/  @!P1 SYNCS.PHASECHK.TRANS64 P1, [R6+URZ], R5 ;  /* 0x00000005060095a7 */ /* 0x000ea4000802007f */
[----:B--2---:R-:W-:Y:S05]  /*fd90*/  @!P1 BRA `(.L_x_27) ;  /* 0xfffffffc00ec9947 */ /* 0x004fea000383ffff */
[----:B------:R-:W-:Y:S05]  /*fda0*/  BRA `(.L_x_26) ;  /* 0xffffff1c004c7947 */ /* 0x000fea000383ffff */
.L_x_182:
[----:B------:R-:W-:Y:S01]  /*fdb0*/  BSSY B1, `(.L_x_211) ;  /* 0x0000006000017945 */ /* 0x000fe20003800000 */
[----:B------:R-:W-:-:S07]  /*fdc0*/  IMAD.MOV.U32 R15, RZ, RZ, -0x1 ;  /* 0xffffffffff0f7424 */ /* 0x000fce00078e00ff */
[----:B------:R-:W-:Y:S05]  /*fdd0*/  WARPSYNC.COLLECTIVE R15, `(.L_x_212) ;  /* 0x000000000f0c7348 */ /* 0x000fea0003c00000 */
[----:B------:R-:W-:Y:S02]  /*fde0*/  ELECT P6, UR62, PT ;  /* 0x00000000003e782f */ /* 0x000fe400038c0000 */
[----:B------:R-:W-:Y:S01]  /*fdf0*/  MOV R14, UR62 ;  /* 0x0000003e000e7c02 */ /* 0x000fe20008000f00 */
[----:B------:R-:W-:Y:S10]  /*fe00*/  ENDCOLLECTIVE ;  /* 0x000000000000791b */ /* 0x000ff40003800000 */
.L_x_212:
[----:B------:R-:W-:Y:S05]  /*fe10*/  BSYNC B1 ;  /* 0x0000000000017941 */ /* 0x000fea0003800000 */
.L_x_211:
[----:B------:R-:W-:Y:S05]  /*fe20*/  BRA `(.L_x_213) ;  /* 0xffffffe800b47947 */ /* 0x000fea000383ffff */
.L_x_185:
[----:B-1----:R1:W2:Y:S02]  /*fe30*/  SYNCS.PHASECHK.TRANS64.TRYWAIT P0, [R13+URZ+0x70], R6 ;  /* 0x000070060d0075a7 */ /* 0x0022a4000800017f */
[----:B--2---:R-:W-:Y:S05]  /*fe40*/  @!P0 NANOSLEEP.SYNCS 0x989680 ;  /* 0x009896800000895d */ /* 0x004fea0003900000 */
[----:B------:R-:W2:Y:S02]  /*fe50*/  @!P0 SYNCS.PHASECHK.TRANS64 P0, [R13+URZ+0x70], R6 ;  /* 0x000070060d0085a7 */ /* 0x000ea4000800007f */
[----:B--2---:R-:W-:Y:S05]  /*fe60*/  @!P0 BRA `(.L_x_185) ;  /* 0xfffffffc00f08947 */ /* 0x004fea000383ffff */
[----:B------:R-:W-:Y:S05]  /*fe70*/  BRA `(.L_x_214) ;  /* 0xffffffe800ec7947 */ /* 0x000fea000383ffff */
.L_x_193:
[----:B------:R-:W-:Y:S01]  /*fe80*/  BSSY B0, `(.L_x_215) ;  /* 0x0000006000007945 */ /* 0x000fe20003800000 */
[----:B------:R-:W-:-:S07]  /*fe90*/  IMAD.MOV.U32 R15, RZ, RZ, -0x1 ;  /* 0xffffffffff0f7424 */ /* 0x000fce00078e00ff */
[----:B------:R-:W-:Y:S05]  /*fea0*/  WARPSYNC.COLLECTIVE R15, `(.L_x_216) ;  /* 0x000000000f0c7348 */ /* 0x000fea0003c00000 */
[----:B------:R-:W-:Y:S02]  /*feb0*/  ELECT P6, UR62, PT ;  /* 0x00000000003e782f */ /* 0x000fe400038c0000 */
[----:B------:R-:W-:Y:S01]  /*fec0*/  MOV R14, UR62 ;  /* 0x0000003e000e7c02 */ /* 0x000fe20008000f00 */
[----:B------:R-:W-:Y:S10]  /*fed0*/  ENDCOLLECTIVE ;  /* 0x000000000000791b */ /* 0x000ff40003800000 */
.L_x_216:
[----:B------:R-:W-:Y:S05]  /*fee0*/  BSYNC B0 ;  /* 0x0000000000007941 */ /* 0x000fea0003800000 */
.L_x_215:
[----:B------:R-:W-:Y:S05]  /*fef0*/  BRA `(.L_x_217) ;  /* 0xfffffff400607947 */ /* 0x000fea000383ffff */
.L_x_197:
[----:B0-----:R0:W1:Y:S02]  /*ff00*/  SYNCS.PHASECHK.TRANS64.TRYWAIT P0, [R7+URZ], R4 ;  /* 0x00000004070075a7 */ /* 0x001064000800017f */
[----:B-1----:R-:W-:Y:S05]  /*ff10*/  @!P0 NANOSLEEP.SYNCS 0x989680 ;  /* 0x009896800000895d */ /* 0x002fea0003900000 */
[----:B------:R-:W1:Y:S02]  /*ff20*/  @!P0 SYNCS.PHASECHK.TRANS64 P0, [R7+URZ], R4 ;  /* 0x00000004070085a7 */ /* 0x000e64000800007f */
[----:B-1----:R-:W-:Y:S05]  /*ff30*/  @!P0 BRA `(.L_x_197) ;  /* 0xfffffffc00f08947 */ /* 0x002fea000383ffff */
[----:B------:R-:W-:Y:S05]  /*ff40*/  BRA `(.L_x_218) ;  /* 0xfffffff400a47947 */ /* 0x000fea000383ffff */
.L_x_198:
[----:B0-----:R0:W1:Y:S02]  /*ff50*/  SYNCS.PHASECHK.TRANS64.TRYWAIT P0, [R8+URZ], R5 ;  /* 0x00000005080075a7 */ /* 0x001064000800017f */
[----:B-1----:R-:W-:Y:S05]  /*ff60*/  @!P0 NANOSLEEP.SYNCS 0x989680 ;  /* 0x009896800000895d */ /* 0x002fea0003900000 */
[----:B------:R-:W1:Y:S02]  /*ff70*/  @!P0 SYNCS.PHASECHK.TRANS64 P0, [R8+URZ], R5 ;  /* 0x00000005080085a7 */ /* 0x000e64000800007f */
[----:B-1----:R-:W-:Y:S05]  /*ff80*/  @!P0 BRA `(.L_x_198) ;  /* 0xfffffffc00f08947 */ /* 0x002fea000383ffff */
[----:B------:R-:W-:Y:S05]  /*ff90*/  BRA `(.L_x_219) ;  /* 0xfffffff400b47947 */ /* 0x000fea000383ffff */
.L_x_199:
[----:B0-----:R0:W1:Y:S02]  /*ffa0*/  SYNCS.PHASECHK.TRANS64.TRYWAIT P0, [R9+URZ], R4 ;  /* 0x00000004090075a7 */ /* 0x001064000800017f */
[----:B-1----:R-:W-:Y:S05]  /*ffb0*/  @!P0 NANOSLEEP.SYNCS 0x989680 ;  /* 0x009896800000895d */ /* 0x002fea0003900000 */
[----:B------:R-:W1:Y:S02]  /*ffc0*/  @!P0 SYNCS.PHASECHK.TRANS64 P0, [R9+URZ], R4 ;  /* 0x00000004090085a7 */ /* 0x000e64000800007f */
[----:B-1----:R-:W-:Y:S05]  /*ffd0*/  @!P0 BRA `(.L_x_199) ;  /* 0xfffffffc00f08947 */ /* 0x002fea000383ffff */
[----:B------:R-:W-:Y:S05]  /*ffe0*/  BRA `(.L_x_220) ;  /* 0xfffffff400c47947 */ /* 0x000fea000383ffff */
.L_x_200:
[----:B0-----:R0:W1:Y:S02]  /*fff0*/  SYNCS.PHASECHK.TRANS64.TRYWAIT P0, [R8+URZ], R5 ;  /* 0x00000005080075a7 */ /* 0x001064000800017f */
[----:B-1----:R-:W-:Y:S05]  /*10000*/  @!P0 NANOSLEEP.SYNCS 0x989680 ;  /* 0x009896800000895d */ /* 0x002fea0003900000 */
[----:B------:R-:W1:Y:S02]  /*10010*/  @!P0 SYNCS.PHASECHK.TRANS64 P0, [R8+URZ], R5 ;  /* 0x00000005080085a7 */ /* 0x000e64000800007f */
[----:B-1----:R-:W-:Y:S05]  /*10020*/  @!P0 BRA `(.L_x_200) ;  /* 0xfffffffc00f08947 */ /* 0x002fea000383ffff */
[----:B------:R-:W-:Y:S05]  /*10030*/  BRA `(.L_x_221) ;  /* 0xfffffff400d47947 */ /* 0x000fea000383ffff */
.L_x_201:
[----:B0-----:R0:W1:Y:S02]  /*10040*/  SYNCS.PHASECHK.TRANS64.TRYWAIT P0, [R9+URZ], R4 ;  /* 0x00000004090075a7 */ /* 0x001064000800017f */
[----:B-1----:R-:W-:Y:S05]  /*10050*/  @!P0 NANOSLEEP.SYNCS 0x989680 ;  /* 0x009896800000895d */ /* 0x002fea0003900000 */
[----:B------:R-:W1:Y:S02]  /*10060*/  @!P0 SYNCS.PHASECHK.TRANS64 P0, [R9+URZ], R4 ;  /* 0x00000004090085a7 */ /* 0x000e64000800007f */
[----:B-1----:R-:W-:Y:S05]  /*10070*/  @!P0 BRA `(.L_x_201) ;  /* 0xfffffffc00f08947 */ /* 0x002fea000383ffff */
[----:B------:R-:W-:Y:S05]  /*10080*/  BRA `(.L_x_222) ;  /* 0xfffffff400e47947 */ /* 0x000fea000383ffff */
.L_x_202:
[----:B0-----:R0:W1:Y:S02]  /*10090*/  SYNCS.PHASECHK.TRANS64.TRYWAIT P0, [R8+URZ], R5 ;  /* 0x00000005080075a7 */ /* 0x001064000800017f */
[----:B-1----:R-:W-:Y:S05]  /*100a0*/  @!P0 NANOSLEEP.SYNCS 0x989680 ;  /* 0x009896800000895d */ /* 0x002fea0003900000 */
[----:B------:R-:W1:Y:S02]  /*100b0*/  @!P0 SYNCS.PHASECHK.TRANS64 P0, [R8+URZ], R5 ;  /* 0x00000005080085a7 */ /* 0x000e64000800007f */
[----:B-1----:R-:W-:Y:S05]  /*100c0*/  @!P0 BRA `(.L_x_202) ;  /* 0xfffffffc00f08947 */ /* 0x002fea000383ffff */
[----:B------:R-:W-:Y:S05]  /*100d0*/  BRA `(.L_x_223) ;  /* 0xfffffff400f47947 */ /* 0x000fea000383ffff */
.L_x_203:
[----:B0-----:R0:W1:Y:S02]  /*100e0*/  SYNCS.PHASECHK.TRANS64.TRYWAIT P0, [R9+URZ], R4 ;  /* 0x00000004090075a7 */ /* 0x001064000800017f */
[----:B-1----:R-:W-:Y:S05]  /*100f0*/  @!P0 NANOSLEEP.SYNCS 0x989680 ;  /* 0x009896800000895d */ /* 0x002fea0003900000 */
[----:B------:R-:W1:Y:S02]  /*10100*/  @!P0 SYNCS.PHASECHK.TRANS64 P0, [R9+URZ], R4 ;  /* 0x00000004090085a7 */ /* 0x000e64000800007f */
[----:B-1----:R-:W-:Y:S05]  /*10110*/  @!P0 BRA `(.L_x_203) ;  /* 0xfffffffc00f08947 */ /* 0x002fea000383ffff */
[----:B------:R-:W-:Y:S05]  /*10120*/  BRA `(.L_x_224) ;  /* 0xfffffff800047947 */ /* 0x000fea000383ffff */
.L_x_204:
[----:B0-----:R0:W1:Y:S02]  /*10130*/  SYNCS.PHASECHK.TRANS64.TRYWAIT P0, [R8+URZ], R5 ;  /* 0x00000005080075a7 */ /* 0x001064000800017f */
[----:B-1----:R-:W-:Y:S05]  /*10140*/  @!P0 NANOSLEEP.SYNCS 0x989680 ;  /* 0x009896800000895d */ /* 0x002fea0003900000 */
[----:B------:R-:W1:Y:S02]  /*10150*/  @!P0 SYNCS.PHASECHK.TRANS64 P0, [R8+URZ], R5 ;  /* 0x00000005080085a7 */ /* 0x000e64000800007f */
[----:B-1----:R-:W-:Y:S05]  /*10160*/  @!P0 BRA `(.L_x_204) ;  /* 0xfffffffc00f08947 */ /* 0x002fea000383ffff */
[----:B------:R-:W-:Y:S05]  /*10170*/  BRA `(.L_x_225) ;  /* 0xfffffff800147947 */ /* 0x000fea000383ffff */
.L_x_205:
[----:B0-----:R0:W1:Y:S02]  /*10180*/  SYNCS.PHASECHK.TRANS64.TRYWAIT P0, [R9+URZ], R4 ;  /* 0x00000004090075a7 */ /* 0x001064000800017f */
[----:B-1----:R-:W-:Y:S05]  /*10190*/  @!P0 NANOSLEEP.SYNCS 0x989680 ;  /* 0x009896800000895d */ /* 0x002fea0003900000 */
[----:B------:R-:W1:Y:S02]  /*101a0*/  @!P0 SYNCS.PHASECHK.TRANS64 P0, [R9+URZ], R4 ;  /* 0x00000004090085a7 */ /* 0x000e64000800007f */
[----:B-1----:R-:W-:Y:S05]  /*101b0*/  @!P0 BRA `(.L_x_205) ;  /* 0xfffffffc00f08947 */ /* 0x002fea000383ffff */
[----:B------:R-:W-:Y:S05]  /*101c0*/  BRA `(.L_x_226) ;  /* 0xfffffff800247947 */ /* 0x000fea000383ffff */
.L_x_206:
[----:B0-----:R0:W1:Y:S02]  /*101d0*/  SYNCS.PHASECHK.TRANS64.TRYWAIT P0, [R8+URZ], R5 ;  /* 0x00000005080075a7 */ /* 0x001064000800017f */
[----:B-1----:R-:W-:Y:S05]  /*101e0*/  @!P0 NANOSLEEP.SYNCS 0x989680 ;  /* 0x009896800000895d */ /* 0x002fea0003900000 */
[----:B------:R-:W1:Y:S02]  /*101f0*/  @!P0 SYNCS.PHASECHK.TRANS64 P0, [R8+URZ], R5 ;  /* 0x00000005080085a7 */ /* 0x000e64000800007f */
[----:B-1----:R-:W-:Y:S05]  /*10200*/  @!P0 BRA `(.L_x_206) ;  /* 0xfffffffc00f08947 */ /* 0x002fea000383ffff */
[----:B------:R-:W-:Y:S05]  /*10210*/  BRA `(.L_x_227) ;  /* 0xfffffff800347947 */ /* 0x000fea000383ffff */
.L_x_207:
[----:B0-----:R0:W1:Y:S02]  /*10220*/  SYNCS.PHASECHK.TRANS64.TRYWAIT P0, [R9+URZ], R4 ;  /* 0x00000004090075a7 */ /* 0x001064000800017f */
[----:B-1----:R-:W-:Y:S05]  /*10230*/  @!P0 NANOSLEEP.SYNCS 0x989680 ;  /* 0x009896800000895d */ /* 0x002fea0003900000 */
[----:B------:R-:W1:Y:S02]  /*10240*/  @!P0 SYNCS.PHASECHK.TRANS64 P0, [R9+URZ], R4 ;  /* 0x00000004090085a7 */ /* 0x000e64000800007f */
[----:B-1----:R-:W-:Y:S05]  /*10250*/  @!P0 BRA `(.L_x_207) ;  /* 0xfffffffc00f08947 */ /* 0x002fea000383ffff */
[----:B------:R-:W-:Y:S05]  /*10260*/  BRA `(.L_x_228) ;  /* 0xfffffff800447947 */ /* 0x000fea000383ffff */
.L_x_208:
[----:B0-----:R0:W1:Y:S02]  /*10270*/  SYNCS.PHASECHK.TRANS64.TRYWAIT P0, [R8+URZ], R5 ;  /* 0x00000005080075a7 */ /* 0x001064000800017f */
[----:B-1----:R-:W-:Y:S05]  /*10280*/  @!P0 NANOSLEEP.SYNCS 0x989680 ;  /* 0x009896800000895d */ /* 0x002fea0003900000 */
[----:B------:R-:W1:Y:S02]  /*10290*/  @!P0 SYNCS.PHASECHK.TRANS64 P0, [R8+URZ], R5 ;  /* 0x00000005080085a7 */ /* 0x000e64000800007f */
[----:B-1----:R-:W-:Y:S05]  /*102a0*/  @!P0 BRA `(.L_x_208) ;  /* 0xfffffffc00f08947 */ /* 0x002fea000383ffff */
[----:B------:R-:W-:Y:S05]  /*102b0*/  BRA `(.L_x_229) ;  /* 0xfffffff800547947 */ /* 0x000fea000383ffff */
.L_x_209:
[----:B-1----:R1:W2:Y:S02]  /*102c0*/  SYNCS.PHASECHK.TRANS64.TRYWAIT P0, [R11+URZ], R6 ;  /* 0x000000060b0075a7 */ /* 0x0022a4000800017f */
[----:B--2---:R-:W-:Y:S05]  /*102d0*/  @!P0 NANOSLEEP.SYNCS 0x989680 ;  /* 0x009896800000895d */ /* 0x004fea0003900000 */
[----:B------:R-:W2:Y:S02]  /*102e0*/  @!P0 SYNCS.PHASECHK.TRANS64 P0, [R11+URZ], R6 ;  /* 0x000000060b0085a7 */ /* 0x000ea4000800007f */
[----:B--2---:R-:W-:Y:S05]  /*102f0*/  @!P0 BRA `(.L_x_209) ;  /* 0xfffffffc00f08947 */ /* 0x004fea000383ffff */
[----:B------:R-:W-:Y:S05]  /*10300*/  BRA `(.L_x_230) ;  /* 0xfffffff8005c7947 */ /* 0x000fea000383ffff */
.L_x_231:
[----:B------:R-:W-:-:S00]  /*10310*/  BRA `(.L_x_231) ;  /* 0xfffffffc00fc7947 */ /* 0x000fc0000383ffff */
[----:B------:R-:W-:-:S00]  /*10320*/  NOP ;  /* 0x0000000000007918 */ /* 0x000fc00000000000 */
        /* <DEDUP_REMOVED lines=13> */
.L_x_232:


//--------------------- .nv.global.init           --------------------------
	.section	.nv.global.init,"aw",@progbits
.nv.global.init:
	.type		$str$22,@object
	.size		$str$22,($str$23 - $str$22)
$str$22:
        /*0000*/ 	.byte	0x6b, 0x5f, 0x74, 0x69, 0x6c, 0x65, 0x5f, 0x63, 0x6f, 0x75, 0x6e, 0x74, 0x20, 0x3e, 0x3d, 0x20
        /*0010*/ 	.byte	0x31, 0x00
	.type		$str$23,@object
	.size		$str$23,(__unnamed_1 - $str$23)
$str$23:
        /*0012*/ 	.byte	0x2f, 0x74, 0x6d, 0x70, 0x2f, 0x63, 0x75, 0x74, 0x6c, 0x61, 0x73, 0x73, 0x5f, 0x73, 0x77, 0x65
        /*0022*/ 	.byte	0x65, 0x70, 0x5f, 0x73, 0x72, 0x63, 0x2f, 0x69, 0x6e, 0x63, 0x6c, 0x75, 0x64, 0x65, 0x2f, 0x63
        /*0032*/ 	.byte	0x75, 0x74, 0x6c, 0x61, 0x73, 0x73, 0x2f, 0x67, 0x65, 0x6d, 0x6d, 0x2f, 0x63, 0x6f, 0x6c, 0x6c
        /*0042*/ 	.byte	0x65, 0x63, 0x74, 0x69, 0x76, 0x65, 0x2f, 0x73, 0x6d, 0x39, 0x30, 0x5f, 0x6d, 0x6d, 0x61, 0x5f
        /*0052*/ 	.byte	0x74, 0x6d, 0x61, 0x5f, 0x67, 0x6d, 0x6d, 0x61, 0x5f, 0x73, 0x73, 0x5f, 0x77, 0x61, 0x72, 0x70
        /*0062*/ 	.byte	0x73, 0x70, 0x65, 0x63, 0x69, 0x61, 0x6c, 0x69, 0x7a, 0x65, 0x64, 0x2e, 0x68, 0x70, 0x70, 0x00
	.type		__unnamed_1,@object
	.size		__unnamed_1,(.L_0 - __unnamed_1)
__unnamed_1:
        /*0072*/ 	.byte	0x76, 0x6f, 0x69, 0x64, 0x20, 0x63, 0x75, 0x74, 0x6c, 0x61, 0x73, 0x73, 0x3a, 0x3a, 0x67, 0x65
        /* <DEDUP_REMOVED lines=180> */
        /*0bc2*/ 	.byte	0x65, 0x6e, 0x74, 0x69, 0x74, 0x79, 0x5d, 0x00
.L_0:


//--------------------- .nv.shared._ZN7cutlass13device_kernelINS_4gemm6kernel13GemmUniversalIN4cute5tupleIJiiiiEEENS1_10collective13CollectiveMmaINS1_34MainloopSm90TmaGmmaWarpSpecializedILi14ENS5_IJNS4_1CILi2EEENSA_ILi1EEESC_EEENS1_35KernelTmaWarpSpecializedCooperativeEEENS5_IJNSA_ILi384EEENSA_ILi128EEENSA_ILi16EEEEEENS_6half_tENS5_IJlSC_lEEESK_SL_NS4_8TiledMMAINS4_8MMA_AtomIJNS4_4SM904GMMA26MMA_64x128x16_F32F16F16_SSILNSP_5MajorE0ELSR_0ELNSP_7ScaleInE1ELSS_1EEEEEENS4_6LayoutISD_NS5_IJSC_NSA_ILi0EEESW_EEEEENS5_IJNS4_10UnderscoreESZ_SZ_EEEEENS4_13SM90_TMA_LOADENS4_14ComposedLayoutINS4_7SwizzleILi1ELi4ELi3EEENS4_18smem_ptr_flag_bitsILi16EEENSV_INS5_IJNSA_ILi8EEESI_EEENS5_IJSI_SC_EEEEEEEvNS4_8identityENS4_23SM90_TMA_LOAD_MULTICASTES1C_vS1D_EENS_8epilogue10collective6detail29Sm90TmaWarpSpecializedAdapterINS1H_15DefaultEpilogueISK_SL_SL_NS1G_6thread17LinearCombinationISK_Li1EffLNS1L_9ScaleType4KindE0ELNS_15FloatRoundStyleE2ESK_EENS1_15EpilogueDefaultEEEEEvvEEEEvNT_6ParamsE --------------------------
	.section	.nv.shared._ZN7cutlass13device_kernelINS_4gemm6kernel13GemmUniversalIN4cute5tupleIJiiiiEEENS1_10collective13CollectiveMmaINS1_34MainloopSm90TmaGmmaWarpSpecializedILi14ENS5_IJNS4_1CILi2EEENSA_ILi1EEESC_EEENS1_35KernelTmaWarpSpecializedCooperativeEEENS5_IJNSA_ILi384EEENSA_ILi128EEENSA_ILi16EEEEEENS_6half_tENS5_IJlSC_lEEESK_SL_NS4_8TiledMMAINS4_8MMA_AtomIJNS4_4SM904GMMA26MMA_64x128x16_F32F16F16_SSILNSP_5MajorE0ELSR_0ELNSP_7ScaleInE1ELSS_1EEEEEENS4_6LayoutISD_NS5_IJSC_NSA_ILi0EEESW_EEEEENS5_IJNS4_10UnderscoreESZ_SZ_EEEEENS4_13SM90_TMA_LOADENS4_14ComposedLayoutINS4_7SwizzleILi1ELi4ELi3EEENS4_18smem_ptr_flag_bitsILi16EEENSV_INS5_IJNSA_ILi8EEESI_EEENS5_IJSI_SC_EEEEEEEvNS4_8identityENS4_23SM90_TMA_LOAD_MULTICASTES1C_vS1D_EENS_8epilogue10collective6detail29Sm90TmaWarpSpecializedAdapterINS1H_15DefaultEpilogueISK_SL_SL_NS1G_6thread17LinearCombinationISK_Li1EffLNS1L_9ScaleType4KindE0ELNS_15FloatRoundStyleE2ESK_EENS1_15EpilogueDefaultEEEEEvvEEEEvNT_6ParamsE,"aw",@nobits
	.sectionflags	@""
	.align	16
	.zero		1024


//--------------------- .nv.shared.reserved.0     --------------------------
	.section	.nv.shared.reserved.0,"aw",@nobits
	.weak		__nv_reservedSMEM_offset_0_alias
	.size		__nv_reservedSMEM_offset_0_alias, 0, 0
	.other		__nv_reservedSMEM_offset_0_alias,@"STO_CUDA_RESERVED_SHARED STV_DEFAULT"
__nv_reservedSMEM_offset_0_alias:
	.zero		0


//--------------------- .nv.global                --------------------------
	.section	.nv.global,"aw",@nobits
.nv.global:
	.type		_ZN39_INTERNAL_cc17c018_4_k_cu_feb66eb2_93334cute1_E,@object
	.size		_ZN39_INTERNAL_cc17c018_4_k_cu_feb66eb2_93334cute1_E,(_ZN39_INTERNAL_cc17c018_4_k_cu_feb66eb2_93334cuda3std3__45__cpo6cbeginE - _ZN39_INTERNAL_cc17c018_4_k_cu_feb66eb2_93334cute1_E)
_ZN39_INTERNAL_cc17c018_4_k_cu_feb66eb2_93334cute1_E:
	.zero		1
	.type		_ZN39_INTERNAL_cc17c018_4_k_cu_feb66eb2_93334cuda3std3__45__cpo6cbeginE,@object
	.size		_ZN39_INTERNAL_cc17c018_4_k_cu_feb66eb2_93334cuda3std3__45__cpo6cbeginE,(_ZN39_INTERNAL_cc17c018_4_k_cu_feb66eb2_93334cuda3std3__48in_placeE - _ZN39_INTERNAL_cc17c018_4_k_cu_feb66eb2_93334cuda3std3__45__cpo6cbeginE)
_ZN39_INTERNAL_cc17c018_4_k_cu_feb66eb2_93334cuda3std3__45__cpo6cbeginE:
	.zero		1
	.type		_ZN39_INTERNAL_cc17c018_4_k_cu_feb66eb2_93334cuda3std3__48in_placeE,@object
	.size		_ZN39_INTERNAL_cc17c018_4_k_cu_feb66eb2_93334cuda3std3__48in_placeE,(_ZN39_INTERNAL_cc17c018_4_k_cu_feb66eb2_93334cuda3std6ranges3__45__cpo9iter_moveE - _ZN39_INTERNAL_cc17c018_4_k_cu_feb66eb2_93334cuda3std3__48in_placeE)
_ZN39_INTERNAL_cc17c018_4_k_cu_feb66eb2_93334cuda3std3__48in_placeE:
	.zero		1
	.type		_ZN39_INTERNAL_cc17c018_4_k_cu_feb66eb2_93334cuda3std6ranges3__45__cpo9iter_moveE,@object
	.size		_ZN39_INTERNAL_cc17c018_4_k_cu_feb66eb2_93334cuda3std6ranges3__45__cpo9iter_moveE,(_ZN39_INTERNAL_cc17c018_4_k_cu_feb66eb2_93334cuda3std3__45__cpo5beginE - _ZN39_INTERNAL_cc17c018_4_k_cu_feb66eb2_93334cuda3std6ranges3__45__cpo9iter_moveE)
_ZN39_INTERNAL_cc17c018_4_k_cu_feb66eb2_93334cuda3std6ranges3__45__cpo9iter_moveE:
	.zero		1
	.type		_ZN39_INTERNAL_cc17c018_4_k_cu_feb66eb2_93334cuda3std3__45__cpo5beginE,@object
	.size		_ZN39_INTERNAL_cc17c018_4_k_cu_feb66eb2_93334cuda3std3__45__cpo5beginE,(_ZN39_INTERNAL_cc17c018_4_k_cu_feb66eb2_93334cuda3std3__441_GLOBAL__N__cc17c018_4_k_cu_feb66eb2_93336ignoreE - _ZN39_INTERNAL_cc17c018_4_k_cu_feb66eb2_93334cuda3std3__45__cpo5beginE)
_ZN39_INTERNAL_cc17c018_4_k_cu_feb66eb2_93334cuda3std3__45__cpo5beginE:
	.zero		1
	.type		_ZN39_INTERNAL_cc17c018_4_k_cu_feb66eb2_93334cuda3std3__441_GLOBAL__N__cc17c018_4_k_cu_feb66eb2_93336ignoreE,@object
	.size		_ZN39_INTERNAL_cc17c018_4_k_cu_feb66eb2_93334cuda3std3__441_GLOBAL__N__cc17c018_4_k_cu_feb66eb2_93336ignoreE,(_ZN39_INTERNAL_cc17c018_4_k_cu_feb66eb2_93334cute7productE - _ZN39_INTERNAL_cc17c018_4_k_cu_feb66eb2_93334cuda3std3__441_GLOBAL__N__cc17c018_4_k_cu_feb66eb2_93336ignoreE)
_ZN39_INTERNAL_cc17c018_4_k_cu_feb66eb2_93334cuda3std3__441_GLOBAL__N__cc17c018_4_k_cu_feb66eb2_93336ignoreE:
	.zero		1
	.type		_ZN39_INTERNAL_cc17c018_4_k_cu_feb66eb2_93334cute7productE,@object
	.size		_ZN39_INTERNAL_cc17c018_4_k_cu_feb66eb2_93334cute7productE,(_ZN39_INTERNAL_cc17c018_4_k_cu_feb66eb2_93334cuda3std3__45__cpo3endE - _ZN39_INTERNAL_cc17c018_4_k_cu_feb66eb2_93334cute7productE)
_ZN39_INTERNAL_cc17c018_4_k_cu_feb66eb2_93334cute7productE:
	.zero		1
	.type		_ZN39_INTERNAL_cc17c018_4_k_cu_feb66eb2_93334cuda3std3__45__cpo3endE,@object
	.size		_ZN39_INTERNAL_cc17c018_4_k_cu_feb66eb2_93334cuda3std3__45__cpo3endE,(_ZN39_INTERNAL_cc17c018_4_k_cu_feb66eb2_93334cuda3std3__419piecewise_constructE - _ZN39_INTERNAL_cc17c018_4_k_cu_feb66eb2_93334cuda3std3__45__cpo3endE)
_ZN39_INTERNAL_cc17c018_4_k_cu_feb66eb2_93334cuda3std3__45__cpo3endE:
	.zero		1
	.type		_ZN39_INTERNAL_cc17c018_4_k_cu_feb66eb2_93334cuda3std3__419piecewise_constructE,@object
	.size		_ZN39_INTERNAL_cc17c018_4_k_cu_feb66eb2_93334cuda3std3__419piecewise_constructE,(_ZN39_INTERNAL_cc17c018_4_k_cu_feb66eb2_93334cuda3std3__45__cpo4cendE - _ZN39_INTERNAL_cc17c018_4_k_cu_feb66eb2_93334cuda3std3__419piecewise_constructE)
_ZN39_INTERNAL_cc17c018_4_k_cu_feb66eb2_93334cuda3std3__419piecewise_constructE:
	.zero		1
	.type		_ZN39_INTERNAL_cc17c018_4_k_cu_feb66eb2_93334cuda3std3__45__cpo4cendE,@object
	.size		_ZN39_INTERNAL_cc17c018_4_k_cu_feb66eb2_93334cuda3std3__45__cpo4cendE,(_ZN39_INTERNAL_cc17c018_4_k_cu_feb66eb2_93334cuda3std6ranges3__45__cpo4swapE - _ZN39_INTERNAL_cc17c018_4_k_cu_feb66eb2_93334cuda3std3__45__cpo4cendE)
_ZN39_INTERNAL_cc17c018_4_k_cu_feb66eb2_93334cuda3std3__45__cpo4cendE:
	.zero		1
	.type		_ZN39_INTERNAL_cc17c018_4_k_cu_feb66eb2_93334cuda3std6ranges3__45__cpo4swapE,@object
	.size		_ZN39_INTERNAL_cc17c018_4_k_cu_feb66eb2_93334cuda3std6ranges3__45__cpo4swapE,(.L_8 - _ZN39_INTERNAL_cc17c018_4_k_cu_feb66eb2_93334cuda3std6ranges3__45__cpo4swapE)
_ZN39_INTERNAL_cc17c018_4_k_cu_feb66eb2_93334cuda3std6ranges3__45__cpo4swapE:
	.zero		1
.L_8:


//--------------------- .nv.constant0._ZN7cutlass13device_kernelINS_4gemm6kernel13GemmUniversalIN4cute5tupleIJiiiiEEENS1_10collective13CollectiveMmaINS1_34MainloopSm90TmaGmmaWarpSpecializedILi14ENS5_IJNS4_1CILi2EEENSA_ILi1EEESC_EEENS1_35KernelTmaWarpSpecializedCooperativeEEENS5_IJNSA_ILi384EEENSA_ILi128EEENSA_ILi16EEEEEENS_6half_tENS5_IJlSC_lEEESK_SL_NS4_8TiledMMAINS4_8MMA_AtomIJNS4_4SM904GMMA26MMA_64x128x16_F32F16F16_SSILNSP_5MajorE0ELSR_0ELNSP_7ScaleInE1ELSS_1EEEEEENS4_6LayoutISD_NS5_IJSC_NSA_ILi0EEESW_EEEEENS5_IJNS4_10UnderscoreESZ_SZ_EEEEENS4_13SM90_TMA_LOADENS4_14ComposedLayoutINS4_7SwizzleILi1ELi4ELi3EEENS4_18smem_ptr_flag_bitsILi16EEENSV_INS5_IJNSA_ILi8EEESI_EEENS5_IJSI_SC_EEEEEEEvNS4_8identityENS4_23SM90_TMA_LOAD_MULTICASTES1C_vS1D_EENS_8epilogue10collective6detail29Sm90TmaWarpSpecializedAdapterINS1H_15DefaultEpilogueISK_SL_SL_NS1G_6thread17LinearCombinationISK_Li1EffLNS1L_9ScaleType4KindE0ELNS_15FloatRoundStyleE2ESK_EENS1_15EpilogueDefaultEEEEEvvEEEEvNT_6ParamsE --------------------------
	.section	.nv.constant0._ZN7cutlass13device_kernelINS_4gemm6kernel13GemmUniversalIN4cute5tupleIJiiiiEEENS1_10collective13CollectiveMmaINS1_34MainloopSm90TmaGmmaWarpSpecializedILi14ENS5_IJNS4_1CILi2EEENSA_ILi1EEESC_EEENS1_35KernelTmaWarpSpecializedCooperativeEEENS5_IJNSA_ILi384EEENSA_ILi128EEENSA_ILi16EEEEEENS_6half_tENS5_IJlSC_lEEESK_SL_NS4_8TiledMMAINS4_8MMA_AtomIJNS4_4SM904GMMA26MMA_64x128x16_F32F16F16_SSILNSP_5MajorE0ELSR_0ELNSP_7ScaleInE1ELSS_1EEEEEENS4_6LayoutISD_NS5_IJSC_NSA_ILi0EEESW_EEEEENS5_IJNS4_10UnderscoreESZ_SZ_EEEEENS4_13SM90_TMA_LOADENS4_14ComposedLayoutINS4_7SwizzleILi1ELi4ELi3EEENS4_18smem_ptr_flag_bitsILi16EEENSV_INS5_IJNSA_ILi8EEESI_EEENS5_IJSI_SC_EEEEEEEvNS4_8identityENS4_23SM90_TMA_LOAD_MULTICASTES1C_vS1D_EENS_8epilogue10collective6detail29Sm90TmaWarpSpecializedAdapterINS1H_15DefaultEpilogueISK_SL_SL_NS1G_6thread17LinearCombinationISK_Li1EffLNS1L_9ScaleType4KindE0ELNS_15FloatRoundStyleE2ESK_EENS1_15EpilogueDefaultEEEEEvvEEEEvNT_6ParamsE,"a",@progbits
	.sectionflags	@""
	.align	4
.nv.constant0._ZN7cutlass13device_kernelINS_4gemm6kernel13GemmUniversalIN4cute5tupleIJiiiiEEENS1_10collective13CollectiveMmaINS1_34MainloopSm90TmaGmmaWarpSpecializedILi14ENS5_IJNS4_1CILi2EEENSA_ILi1EEESC_EEENS1_35KernelTmaWarpSpecializedCooperativeEEENS5_IJNSA_ILi384EEENSA_ILi128EEENSA_ILi16EEEEEENS_6half_tENS5_IJlSC_lEEESK_SL_NS4_8TiledMMAINS4_8MMA_AtomIJNS4_4SM904GMMA26MMA_64x128x16_F32F16F16_SSILNSP_5MajorE0ELSR_0ELNSP_7ScaleInE1ELSS_1EEEEEENS4_6LayoutISD_NS5_IJSC_NSA_ILi0EEESW_EEEEENS5_IJNS4_10UnderscoreESZ_SZ_EEEEENS4_13SM90_TMA_LOADENS4_14ComposedLayoutINS4_7SwizzleILi1ELi4ELi3EEENS4_18smem_ptr_flag_bitsILi16EEENSV_INS5_IJNSA_ILi8EEESI_EEENS5_IJSI_SC_EEEEEEEvNS4_8identityENS4_23SM90_TMA_LOAD_MULTICASTES1C_vS1D_EENS_8epilogue10collective6detail29Sm90TmaWarpSpecializedAdapterINS1H_15DefaultEpilogueISK_SL_SL_NS1G_6thread17LinearCombinationISK_Li1EffLNS1L_9ScaleType4KindE0ELNS_15FloatRoundStyleE2ESK_EENS1_15EpilogueDefaultEEEEEvvEEEEvNT_6ParamsE:
	.zero		1664


//--------------------- SYMBOLS --------------------------

	.type		.nv.reservedSmem.offset0,@object
	.size		.nv.reservedSmem.offset0,0x4
	.type		__assertfail,@function
